	.target	sm_90a

	.elftype	@"ET_EXEC"


//--------------------- .note.nv.tkinfo           --------------------------
	.section	.note.nv.tkinfo,"",@"SHT_NOTE"
	.sectionflags	@"SHF_NOTE_NV_TKINFO"
	.tkinfo
        /*0018*/ 	.word	0x00000002
        /*0030*/ 	.string	""
        /*0030*/ 	.string	"ptxas"
        /*0030*/ 	.string	"Cuda compilation tools, release 13.0, V13.0.88"
        /*0030*/ 	.string	"Build cuda_13.0.r13.0/compiler.36424714_0"
        /*0030*/ 	.string	"-arch sm_90a -m 64 "



//--------------------- .note.nv.cuinfo           --------------------------
	.section	.note.nv.cuinfo,"",@"SHT_NOTE"
	.sectionflags	@"SHF_NOTE_NV_CUINFO"
        /*0018*/ 	.short	0x0002
        /*001a*/ 	.short	0x005a
        /*001c*/ 	.short	0x0082
	.zero		2


//--------------------- .nv.info                  --------------------------
	.section	.nv.info,"",@"SHT_CUDA_INFO"
	.align	4


	//----- nvinfo : EIATTR_REGCOUNT
	.align		4
        /*0000*/ 	.byte	0x04, 0x2f
        /*0002*/ 	.short	(.L_12 - .L_11)
	.align		4
.L_11:
        /*0004*/ 	.word	index@(_ZN7cutlass13device_kernelINS_4gemm6kernel13GemmUniversalIN4cute5tupleIJiiiiEEENS1_10collective13CollectiveMmaINS1_37MainloopSm90TmaGmmaWarpSpecializedFP8ILi3ENS5_IJNS4_1CILi1EEENSA_ILi2EEESB_EEENS1_32KernelTmaWarpSpecializedPingpongEEENS5_IJNSA_ILi64EEESG_NSA_ILi128EEEEEENS_12float_e5m2_tENS5_IJlSB_lEEESJ_SK_NS4_8TiledMMAINS4_8MMA_AtomIJNS4_4SM904GMMA30MMA_64x64x32_F32E5M2E5M2_SS_TNILNSO_7ScaleInE1ELSQ_1EEEEEENS4_6LayoutINS5_IJSB_SB_SB_EEENS5_IJNSA_ILi0EEESV_SV_EEEEENS5_IJNS4_10UnderscoreESY_SY_EEEEENS4_23SM90_TMA_LOAD_MULTICASTENS4_14ComposedLayoutINS4_7SwizzleILi3ELi4ELi3EEENS4_18smem_ptr_flag_bitsILi8EEENST_INS5_IJNSA_ILi8EEESH_EEENS5_IJSH_SB_EEEEEEEvNS4_8identityENS4_13SM90_TMA_LOADES1B_vS1C_EENS_8epilogue10collective6detail29Sm90TmaWarpSpecializedAdapterINS1G_15DefaultEpilogueISJ_SK_SK_NS1F_6thread17LinearCombinationISJ_Li1EffLNS1K_9ScaleType4KindE0ELNS_15FloatRoundStyleE2ESJ_EENS1_15EpilogueDefaultEEEEEvvEEEEvNT_6ParamsE)
        /*0008*/ 	.word	0x000000a8


	//----- nvinfo : EIATTR_FRAME_SIZE
	.align		4
.L_12:
        /*000c*/ 	.byte	0x04, 0x11
        /*000e*/ 	.short	(.L_14 - .L_13)
	.align		4
.L_13:
        /*0010*/ 	.word	index@(_ZN7cutlass13device_kernelINS_4gemm6kernel13GemmUniversalIN4cute5tupleIJiiiiEEENS1_10collective13CollectiveMmaINS1_37MainloopSm90TmaGmmaWarpSpecializedFP8ILi3ENS5_IJNS4_1CILi1EEENSA_ILi2EEESB_EEENS1_32KernelTmaWarpSpecializedPingpongEEENS5_IJNSA_ILi64EEESG_NSA_ILi128EEEEEENS_12float_e5m2_tENS5_IJlSB_lEEESJ_SK_NS4_8TiledMMAINS4_8MMA_AtomIJNS4_4SM904GMMA30MMA_64x64x32_F32E5M2E5M2_SS_TNILNSO_7ScaleInE1ELSQ_1EEEEEENS4_6LayoutINS5_IJSB_SB_SB_EEENS5_IJNSA_ILi0EEESV_SV_EEEEENS5_IJNS4_10UnderscoreESY_SY_EEEEENS4_23SM90_TMA_LOAD_MULTICASTENS4_14ComposedLayoutINS4_7SwizzleILi3ELi4ELi3EEENS4_18smem_ptr_flag_bitsILi8EEENST_INS5_IJNSA_ILi8EEESH_EEENS5_IJSH_SB_EEEEEEEvNS4_8identityENS4_13SM90_TMA_LOADES1B_vS1C_EENS_8epilogue10collective6detail29Sm90TmaWarpSpecializedAdapterINS1G_15DefaultEpilogueISJ_SK_SK_NS1F_6thread17LinearCombinationISJ_Li1EffLNS1K_9ScaleType4KindE0ELNS_15FloatRoundStyleE2ESJ_EENS1_15EpilogueDefaultEEEEEvvEEEEvNT_6ParamsE)
        /*0014*/ 	.word	0x00000000


	//----- nvinfo : EIATTR_MIN_STACK_SIZE
	.align		4
.L_14:
        /*0018*/ 	.byte	0x04, 0x12
        /*001a*/ 	.short	(.L_16 - .L_15)
	.align		4
.L_15:
        /*001c*/ 	.word	index@(_ZN7cutlass13device_kernelINS_4gemm6kernel13GemmUniversalIN4cute5tupleIJiiiiEEENS1_10collective13CollectiveMmaINS1_37MainloopSm90TmaGmmaWarpSpecializedFP8ILi3ENS5_IJNS4_1CILi1EEENSA_ILi2EEESB_EEENS1_32KernelTmaWarpSpecializedPingpongEEENS5_IJNSA_ILi64EEESG_NSA_ILi128EEEEEENS_12float_e5m2_tENS5_IJlSB_lEEESJ_SK_NS4_8TiledMMAINS4_8MMA_AtomIJNS4_4SM904GMMA30MMA_64x64x32_F32E5M2E5M2_SS_TNILNSO_7ScaleInE1ELSQ_1EEEEEENS4_6LayoutINS5_IJSB_SB_SB_EEENS5_IJNSA_ILi0EEESV_SV_EEEEENS5_IJNS4_10UnderscoreESY_SY_EEEEENS4_23SM90_TMA_LOAD_MULTICASTENS4_14ComposedLayoutINS4_7SwizzleILi3ELi4ELi3EEENS4_18smem_ptr_flag_bitsILi8EEENST_INS5_IJNSA_ILi8EEESH_EEENS5_IJSH_SB_EEEEEEEvNS4_8identityENS4_13SM90_TMA_LOADES1B_vS1C_EENS_8epilogue10collective6detail29Sm90TmaWarpSpecializedAdapterINS1G_15DefaultEpilogueISJ_SK_SK_NS1F_6thread17LinearCombinationISJ_Li1EffLNS1K_9ScaleType4KindE0ELNS_15FloatRoundStyleE2ESJ_EENS1_15EpilogueDefaultEEEEEvvEEEEvNT_6ParamsE)
        /*0020*/ 	.word	0x00000000
.L_16:


//--------------------- .nv.compat                --------------------------
	.section	.nv.compat,"",@"SHT_CUDA_COMPAT_INFO"
	.align	4
        /*0000*/ 	.byte	0x02, 0x09, 0x01, 0x00, 0x02, 0x02, 0x04, 0x00, 0x02, 0x05, 0x05, 0x00, 0x03, 0x07, 0x01, 0x01
        /*0010*/ 	.byte	0x02, 0x03, 0x01, 0x00, 0x02, 0x06, 0x01, 0x00, 0x04, 0x0b, 0x08, 0x00, 0x00, 0x00, 0x00, 0x00
        /*0020*/ 	.byte	0x00, 0x00, 0x00, 0x00


//--------------------- .nv.info._ZN7cutlass13device_kernelINS_4gemm6kernel13GemmUniversalIN4cute5tupleIJiiiiEEENS1_10collective13CollectiveMmaINS1_37MainloopSm90TmaGmmaWarpSpecializedFP8ILi3ENS5_IJNS4_1CILi1EEENSA_ILi2EEESB_EEENS1_32KernelTmaWarpSpecializedPingpongEEENS5_IJNSA_ILi64EEESG_NSA_ILi128EEEEEENS_12float_e5m2_tENS5_IJlSB_lEEESJ_SK_NS4_8TiledMMAINS4_8MMA_AtomIJNS4_4SM904GMMA30MMA_64x64x32_F32E5M2E5M2_SS_TNILNSO_7ScaleInE1ELSQ_1EEEEEENS4_6LayoutINS5_IJSB_SB_SB_EEENS5_IJNSA_ILi0EEESV_SV_EEEEENS5_IJNS4_10UnderscoreESY_SY_EEEEENS4_23SM90_TMA_LOAD_MULTICASTENS4_14ComposedLayoutINS4_7SwizzleILi3ELi4ELi3EEENS4_18smem_ptr_flag_bitsILi8EEENST_INS5_IJNSA_ILi8EEESH_EEENS5_IJSH_SB_EEEEEEEvNS4_8identityENS4_13SM90_TMA_LOADES1B_vS1C_EENS_8epilogue10collective6detail29Sm90TmaWarpSpecializedAdapterINS1G_15DefaultEpilogueISJ_SK_SK_NS1F_6thread17LinearCombinationISJ_Li1EffLNS1K_9ScaleType4KindE0ELNS_15FloatRoundStyleE2ESJ_EENS1_15EpilogueDefaultEEEEEvvEEEEvNT_6ParamsE --------------------------
	.section	.nv.info._ZN7cutlass13device_kernelINS_4gemm6kernel13GemmUniversalIN4cute5tupleIJiiiiEEENS1_10collective13CollectiveMmaINS1_37MainloopSm90TmaGmmaWarpSpecializedFP8ILi3ENS5_IJNS4_1CILi1EEENSA_ILi2EEESB_EEENS1_32KernelTmaWarpSpecializedPingpongEEENS5_IJNSA_ILi64EEESG_NSA_ILi128EEEEEENS_12float_e5m2_tENS5_IJlSB_lEEESJ_SK_NS4_8TiledMMAINS4_8MMA_AtomIJNS4_4SM904GMMA30MMA_64x64x32_F32E5M2E5M2_SS_TNILNSO_7ScaleInE1ELSQ_1EEEEEENS4_6LayoutINS5_IJSB_SB_SB_EEENS5_IJNSA_ILi0EEESV_SV_EEEEENS5_IJNS4_10UnderscoreESY_SY_EEEEENS4_23SM90_TMA_LOAD_MULTICASTENS4_14ComposedLayoutINS4_7SwizzleILi3ELi4ELi3EEENS4_18smem_ptr_flag_bitsILi8EEENST_INS5_IJNSA_ILi8EEESH_EEENS5_IJSH_SB_EEEEEEEvNS4_8identityENS4_13SM90_TMA_LOADES1B_vS1C_EENS_8epilogue10collective6detail29Sm90TmaWarpSpecializedAdapterINS1G_15DefaultEpilogueISJ_SK_SK_NS1F_6thread17LinearCombinationISJ_Li1EffLNS1K_9ScaleType4KindE0ELNS_15FloatRoundStyleE2ESJ_EENS1_15EpilogueDefaultEEEEEvvEEEEvNT_6ParamsE,"",@"SHT_CUDA_INFO"
	.sectionflags	@""
	.align	4


	//----- nvinfo : EIATTR_CUDA_API_VERSION
	.align		4
        /*0000*/ 	.byte	0x04, 0x37
        /*0002*/ 	.short	(.L_18 - .L_17)
.L_17:
        /*0004*/ 	.word	0x00000082


	//----- nvinfo : EIATTR_KPARAM_INFO
	.align		4
.L_18:
        /*0008*/ 	.byte	0x04, 0x17
        /*000a*/ 	.short	(.L_20 - .L_19)
.L_19:
        /*000c*/ 	.word	0x00000000
        /*0010*/ 	.short	0x0000
        /*0012*/ 	.short	0x0070
        /*0014*/ 	.byte	0x00, 0xf0, 0x01, 0x10


	//----- nvinfo : EIATTR_SPARSE_MMA_MASK
	.align		4
.L_20:
        /*0018*/ 	.byte	0x03, 0x50
        /*001a*/ 	.short	0x0000


	//----- nvinfo : EIATTR_MAXREG_COUNT
	.align		4
        /*001c*/ 	.byte	0x03, 0x1b
        /*001e*/ 	.short	0x00a8


	//----- nvinfo : EIATTR_NUM_BARRIERS
	.align		4
        /*0020*/ 	.byte	0x02, 0x4c
        /*0022*/ 	.byte	0x01
	.zero		1


	//----- nvinfo : EIATTR_MERCURY_ISA_VERSION
	.align		4
        /*0024*/ 	.byte	0x03, 0x5f
        /*0026*/ 	.short	0x0101


	//----- nvinfo : EIATTR_INT_WARP_WIDE_INSTR_OFFSETS
	.align		4
        /*0028*/ 	.byte	0x04, 0x31
        /*002a*/ 	.short	(.L_22 - .L_21)


	//   ....[0]....
.L_21:
        /*002c*/ 	.word	0x000004b0


	//   ....[1]....
        /*0030*/ 	.word	0x000004f0


	//   ....[2]....
        /*0034*/ 	.word	0x00000620


	//   ....[3]....
        /*0038*/ 	.word	0x00000650


	//   ....[4]....
        /*003c*/ 	.word	0x00000660


	//   ....[5]....
        /*0040*/ 	.word	0x00000670


	//   ....[6]....
        /*0044*/ 	.word	0x000006f0


	//   ....[7]....
        /*0048*/ 	.word	0x00000740


	//   ....[8]....
        /*004c*/ 	.word	0x00002850


	//----- nvinfo : EIATTR_COOP_GROUP_MASK_REGIDS
	.align		4
.L_22:
        /*0050*/ 	.byte	0x04, 0x29
        /*0052*/ 	.short	(.L_24 - .L_23)


	//   ....[0]....
.L_23:
        /*0054*/ 	.word	0xffffffff


	//   ....[1]....
        /*0058*/ 	.word	0xffffffff


	//   ....[2]....
        /*005c*/ 	.word	0xffffffff


	//   ....[3]....
        /*0060*/ 	.word	0xffffffff


	//   ....[4]....
        /*0064*/ 	.word	0xffffffff


	//   ....[5]....
        /*0068*/ 	.word	0xffffffff


	//   ....[6]....
        /*006c*/ 	.word	0xffffffff


	//----- nvinfo : EIATTR_COOP_GROUP_INSTR_OFFSETS
	.align		4
.L_24:
        /*0070*/ 	.byte	0x04, 0x28
        /*0072*/ 	.short	(.L_26 - .L_25)


	//   ....[0]....
.L_25:
        /*0074*/ 	.word	0x00000060


	//   ....[1]....
        /*0078*/ 	.word	0x00000070


	//   ....[2]....
        /*007c*/ 	.word	0x00000130


	//   ....[3]....
        /*0080*/ 	.word	0x000002b0


	//   ....[4]....
        /*0084*/ 	.word	0x000002f0


	//   ....[5]....
        /*0088*/ 	.word	0x00000370


	//   ....[6]....
        /*008c*/ 	.word	0x000008b0


	//----- nvinfo : EIATTR_REG_RECONFIG
	.align		4
.L_26:
        /*0090*/ 	.byte	0x01, 0x54
	.zero		2


	//----- nvinfo : EIATTR_MBARRIER_INSTR_OFFSETS
	.align		4
        /*0094*/ 	.byte	0x04, 0x39
        /*0096*/ 	.short	(.L_28 - .L_27)


	//   ....[0]....
.L_27:
        /*0098*/ 	.word	0x00000240
        /*009c*/ 	.word	0x000000ff
        /*00a0*/ 	.word	0x00000000
        /*00a4*/ 	.short	0x0100
        /*00a6*/ 	.byte	0x08
	.zero		1


	//   ....[1]....
        /*00a8*/ 	.word	0x00000250
        /*00ac*/ 	.word	0x000000ff
        /*00b0*/ 	.word	0x00000018
        /*00b4*/ 	.short	0x0100
        /*00b6*/ 	.byte	0x08
	.zero		1


	//   ....[2]....
        /*00b8*/ 	.word	0x00000260
        /*00bc*/ 	.word	0x000000ff
        /*00c0*/ 	.word	0x00000008
        /*00c4*/ 	.short	0x0100
        /*00c6*/ 	.byte	0x08
	.zero		1


	//   ....[3]....
        /*00c8*/ 	.word	0x00000270
        /*00cc*/ 	.word	0x000000ff
        /*00d0*/ 	.word	0x00000020
        /*00d4*/ 	.short	0x0100
        /*00d6*/ 	.byte	0x08
	.zero		1


	//   ....[4]....
        /*00d8*/ 	.word	0x00000280
        /*00dc*/ 	.word	0x000000ff
        /*00e0*/ 	.word	0x00000010
        /*00e4*/ 	.short	0x0100
        /*00e6*/ 	.byte	0x08
	.zero		1


	//   ....[5]....
        /*00e8*/ 	.word	0x00000290
        /*00ec*/ 	.word	0x000000ff
        /*00f0*/ 	.word	0x00000028
        /*00f4*/ 	.short	0x0100
        /*00f6*/ 	.byte	0x08
	.zero		1


	//   ....[6]....
        /*00f8*/ 	.word	0x00000770
        /*00fc*/ 	.word	0x000000ff
        /*0100*/ 	.word	0x00000060
        /*0104*/ 	.short	0x0100
        /*0106*/ 	.byte	0x08
	.zero		1


	//   ....[7]....
        /*0108*/ 	.word	0x00000800
        /*010c*/ 	.word	0x000000ff
        /*0110*/ 	.word	0x00000068
        /*0114*/ 	.short	0x0100
        /*0116*/ 	.byte	0x08
	.zero		1


	//   ....[8]....
        /*0118*/ 	.word	0x00000830
        /*011c*/ 	.word	0x000000ff
        /*0120*/ 	.word	0x00000040
        /*0124*/ 	.short	0x0100
        /*0126*/ 	.byte	0x09
	.zero		1


	//   ....[9]....
        /*0128*/ 	.word	0x00000840
        /*012c*/ 	.word	0x000000ff
        /*0130*/ 	.word	0x00000048
        /*0134*/ 	.short	0x0100
        /*0136*/ 	.byte	0x09
	.zero		1


	//   ....[10]....
        /*0138*/ 	.word	0x00000850
        /*013c*/ 	.word	0x000000ff
        /*0140*/ 	.word	0x00000050
        /*0144*/ 	.short	0x0100
        /*0146*/ 	.byte	0x09
	.zero		1


	//   ....[11]....
        /*0148*/ 	.word	0x00000860
        /*014c*/ 	.word	0x000000ff
        /*0150*/ 	.word	0x00000058
        /*0154*/ 	.short	0x0100
        /*0156*/ 	.byte	0x09
	.zero		1


	//   ....[12]....
        /*0158*/ 	.word	0x00001640
        /*015c*/ 	.word	0x000000ff
        /*0160*/ 	.word	0xfffffff8
        /*0164*/ 	.short	0x010a
        /*0166*/ 	.byte	0x0b
	.zero		1


	//   ....[13]....
        /*0168*/ 	.word	0x00001920
        /*016c*/ 	.word	0x000000ff
        /*0170*/ 	.word	0x00000000
        /*0174*/ 	.short	0x010a
        /*0176*/ 	.byte	0x06
	.zero		1


	//   ....[14]....
        /*0178*/ 	.word	0x00001960
        /*017c*/ 	.word	0x000000ff
        /*0180*/ 	.word	0x00000000
        /*0184*/ 	.short	0x010a
        /*0186*/ 	.byte	0x06
	.zero		1


	//   ....[15]....
        /*0188*/ 	.word	0x00001fa0
        /*018c*/ 	.word	0x000000ff
        /*0190*/ 	.word	0x00000000
        /*0194*/ 	.short	0x010a
        /*0196*/ 	.byte	0x10
	.zero		1


	//   ....[16]....
        /*0198*/ 	.word	0x00001fe0
        /*019c*/ 	.word	0x000000ff
        /*01a0*/ 	.word	0x00000000
        /*01a4*/ 	.short	0x010a
        /*01a6*/ 	.byte	0x10
	.zero		1


	//   ....[17]....
        /*01a8*/ 	.word	0x00002480
        /*01ac*/ 	.word	0x00000013
        /*01b0*/ 	.word	0x00000000
        /*01b4*/ 	.short	0x0101
        /*01b6*/ 	.byte	0x3f
	.zero		1


	//   ....[18]....
        /*01b8*/ 	.word	0x000027f0
        /*01bc*/ 	.word	0x0000000f
        /*01c0*/ 	.word	0x00000000
        /*01c4*/ 	.short	0x0101
        /*01c6*/ 	.byte	0x17
	.zero		1


	//   ....[19]....
        /*01c8*/ 	.word	0x00002900
        /*01cc*/ 	.word	0x0000000f
        /*01d0*/ 	.word	0x00000000
        /*01d4*/ 	.short	0x0101
        /*01d6*/ 	.byte	0x3f
	.zero		1


	//   ....[20]....
        /*01d8*/ 	.word	0x000029b0
        /*01dc*/ 	.word	0x000000ff
        /*01e0*/ 	.word	0x00000008
        /*01e4*/ 	.short	0x010a
        /*01e6*/ 	.byte	0x0b
	.zero		1


	//   ....[21]....
        /*01e8*/ 	.word	0x00005210
        /*01ec*/ 	.word	0x00000004
        /*01f0*/ 	.word	0x00000000
        /*01f4*/ 	.short	0x0101
        /*01f6*/ 	.byte	0x17
	.zero		1


	//   ....[22]....
        /*01f8*/ 	.word	0x00005b30
        /*01fc*/ 	.word	0x00000013
        /*0200*/ 	.word	0x00000018
        /*0204*/ 	.short	0x010a
        /*0206*/ 	.byte	0x3f
	.zero		1


	//   ....[23]....
        /*0208*/ 	.word	0x00005eb0
        /*020c*/ 	.word	0x0000000a
        /*0210*/ 	.word	0x00000068
        /*0214*/ 	.short	0x0101
        /*0216*/ 	.byte	0x3f
	.zero		1


	//   ....[24]....
        /*0218*/ 	.word	0x00006610
        /*021c*/ 	.word	0x00000007
        /*0220*/ 	.word	0x00000000
        /*0224*/ 	.short	0x010a
        /*0226*/ 	.byte	0x3f
	.zero		1


	//   ....[25]....
        /*0228*/ 	.word	0x00006690
        /*022c*/ 	.word	0x00000006
        /*0230*/ 	.word	0x00000000
        /*0234*/ 	.short	0x010a
        /*0236*/ 	.byte	0x3f
	.zero		1


	//   ....[26]....
        /*0238*/ 	.word	0x00006720
        /*023c*/ 	.word	0x00000003
        /*0240*/ 	.word	0x00000000
        /*0244*/ 	.short	0x010a
        /*0246*/ 	.byte	0x3f
	.zero		1


	//   ....[27]....
        /*0248*/ 	.word	0x00006790
        /*024c*/ 	.word	0x0000000f
        /*0250*/ 	.word	0xfffffff8
        /*0254*/ 	.short	0x010a
        /*0256*/ 	.byte	0x3f
	.zero		1


	//   ....[28]....
        /*0258*/ 	.word	0x000067f0
        /*025c*/ 	.word	0x0000000f
        /*0260*/ 	.word	0x00000000
        /*0264*/ 	.short	0x010a
        /*0266*/ 	.byte	0x3f
	.zero		1


	//   ....[29]....
        /*0268*/ 	.word	0x00006850
        /*026c*/ 	.word	0x00000013
        /*0270*/ 	.word	0x00000000
        /*0274*/ 	.short	0x010a
        /*0276*/ 	.byte	0x3f
	.zero		1


	//   ....[30]....
        /*0278*/ 	.word	0x000068b0
        /*027c*/ 	.word	0x0000000f
        /*0280*/ 	.word	0x00000008
        /*0284*/ 	.short	0x010a
        /*0286*/ 	.byte	0x3f
	.zero		1


	//   ....[31]....
        /*0288*/ 	.word	0x00006980
        /*028c*/ 	.word	0x00000013
        /*0290*/ 	.word	0x00000018
        /*0294*/ 	.short	0x010a
        /*0296*/ 	.byte	0x3f
	.zero		1


	//   ....[32]....
        /*0298*/ 	.word	0x00006a60
        /*029c*/ 	.word	0x00000007
        /*02a0*/ 	.word	0x00000000
        /*02a4*/ 	.short	0x010a
        /*02a6*/ 	.byte	0x3f
	.zero		1


	//   ....[33]....
        /*02a8*/ 	.word	0x00006ab0
        /*02ac*/ 	.word	0x00000006
        /*02b0*/ 	.word	0x00000000
        /*02b4*/ 	.short	0x010a
        /*02b6*/ 	.byte	0x3f
	.zero		1


	//----- nvinfo : EIATTR_NUM_MBARRIERS
	.align		4
.L_28:
        /*02b8*/ 	.byte	0x03, 0x38
        /*02ba*/ 	.short	0x000c


	//----- nvinfo : EIATTR_EXIT_INSTR_OFFSETS
	.align		4
        /*02bc*/ 	.byte	0x04, 0x1c
        /*02be*/ 	.short	(.L_30 - .L_29)


	//   ....[0]....
.L_29:
        /*02c0*/ 	.word	0x00001300


	//   ....[1]....
        /*02c4*/ 	.word	0x00001360


	//   ....[2]....
        /*02c8*/ 	.word	0x00005820


	//   ....[3]....
        /*02cc*/ 	.word	0x00005850


	//   ....[4]....
        /*02d0*/ 	.word	0x00006770


	//----- nvinfo : EIATTR_MAX_THREADS
	.align		4
.L_30:
        /*02d4*/ 	.byte	0x04, 0x05
        /*02d6*/ 	.short	(.L_32 - .L_31)
.L_31:
        /*02d8*/ 	.word	0x00000180
        /*02dc*/ 	.word	0x00000001
        /*02e0*/ 	.word	0x00000001


	//----- nvinfo : EIATTR_CRS_STACK_SIZE
	.align		4
.L_32:
        /*02e4*/ 	.byte	0x04, 0x1e
        /*02e6*/ 	.short	(.L_34 - .L_33)
.L_33:
        /*02e8*/ 	.word	0x00000000


	//----- nvinfo : EIATTR_CBANK_PARAM_SIZE
	.align		4
.L_34:
        /*02ec*/ 	.byte	0x03, 0x19
        /*02ee*/ 	.short	0x0470


	//----- nvinfo : EIATTR_PARAM_CBANK
	.align		4
        /*02f0*/ 	.byte	0x04, 0x0a
        /*02f2*/ 	.short	(.L_36 - .L_35)
	.align		4
.L_35:
        /*02f4*/ 	.word	index@(.nv.constant0._ZN7cutlass13device_kernelINS_4gemm6kernel13GemmUniversalIN4cute5tupleIJiiiiEEENS1_10collective13CollectiveMmaINS1_37MainloopSm90TmaGmmaWarpSpecializedFP8ILi3ENS5_IJNS4_1CILi1EEENSA_ILi2EEESB_EEENS1_32KernelTmaWarpSpecializedPingpongEEENS5_IJNSA_ILi64EEESG_NSA_ILi128EEEEEENS_12float_e5m2_tENS5_IJlSB_lEEESJ_SK_NS4_8TiledMMAINS4_8MMA_AtomIJNS4_4SM904GMMA30MMA_64x64x32_F32E5M2E5M2_SS_TNILNSO_7ScaleInE1ELSQ_1EEEEEENS4_6LayoutINS5_IJSB_SB_SB_EEENS5_IJNSA_ILi0EEESV_SV_EEEEENS5_IJNS4_10UnderscoreESY_SY_EEEEENS4_23SM90_TMA_LOAD_MULTICASTENS4_14ComposedLayoutINS4_7SwizzleILi3ELi4ELi3EEENS4_18smem_ptr_flag_bitsILi8EEENST_INS5_IJNSA_ILi8EEESH_EEENS5_IJSH_SB_EEEEEEEvNS4_8identityENS4_13SM90_TMA_LOADES1B_vS1C_EENS_8epilogue10collective6detail29Sm90TmaWarpSpecializedAdapterINS1G_15DefaultEpilogueISJ_SK_SK_NS1F_6thread17LinearCombinationISJ_Li1EffLNS1K_9ScaleType4KindE0ELNS_15FloatRoundStyleE2ESJ_EENS1_15EpilogueDefaultEEEEEvvEEEEvNT_6ParamsE)
        /*02f8*/ 	.short	0x0210
        /*02fa*/ 	.short	0x0470


	//----- nvinfo : EIATTR_SW_WAR
	.align		4
.L_36:
        /*02fc*/ 	.byte	0x04, 0x36
        /*02fe*/ 	.short	(.L_38 - .L_37)
.L_37:
        /*0300*/ 	.word	0x00000008
.L_38:


//--------------------- .nv.callgraph             --------------------------
	.section	.nv.callgraph,"",@"SHT_CUDA_CALLGRAPH"
	.align	4
	.sectionentsize	8
	.align		4
        /*0000*/ 	.word	0x00000000
	.align		4
        /*0004*/ 	.word	0xffffffff
	.align		4
        /*0008*/ 	.word	0x00000000
	.align		4
        /*000c*/ 	.word	0xfffffffe
	.align		4
        /*0010*/ 	.word	0x00000000
	.align		4
        /*0014*/ 	.word	0xfffffffd
	.align		4
        /*0018*/ 	.word	0x00000000
	.align		4
        /*001c*/ 	.word	0xfffffffc


//--------------------- .nv.constant4             --------------------------
	.section	.nv.constant4,"a",@progbits
	.align	8
	.align		8
.nv.constant4:
        /*0000*/ 	.dword	_ZN39_INTERNAL_1ecd6a41_4_k_cu_110c427c_44624cuda3std3__45__cpo5beginE
	.align		8
        /*0008*/ 	.dword	_ZN39_INTERNAL_1ecd6a41_4_k_cu_110c427c_44624cuda3std3__45__cpo3endE
	.align		8
        /*0010*/ 	.dword	_ZN39_INTERNAL_1ecd6a41_4_k_cu_110c427c_44624cuda3std3__45__cpo6cbeginE
	.align		8
        /*0018*/ 	.dword	_ZN39_INTERNAL_1ecd6a41_4_k_cu_110c427c_44624cuda3std3__45__cpo4cendE
	.align		8
        /*0020*/ 	.dword	_ZN39_INTERNAL_1ecd6a41_4_k_cu_110c427c_44624cuda3std3__441_GLOBAL__N__1ecd6a41_4_k_cu_110c427c_44626ignoreE
	.align		8
        /*0028*/ 	.dword	_ZN39_INTERNAL_1ecd6a41_4_k_cu_110c427c_44624cuda3std3__419piecewise_constructE
	.align		8
        /*0030*/ 	.dword	_ZN39_INTERNAL_1ecd6a41_4_k_cu_110c427c_44624cuda3std3__48in_placeE
	.align		8
        /*0038*/ 	.dword	_ZN39_INTERNAL_1ecd6a41_4_k_cu_110c427c_44624cuda3std6ranges3__45__cpo4swapE
	.align		8
        /*0040*/ 	.dword	_ZN39_INTERNAL_1ecd6a41_4_k_cu_110c427c_44624cuda3std6ranges3__45__cpo9iter_moveE
	.align		8
        /*0048*/ 	.dword	_ZN39_INTERNAL_1ecd6a41_4_k_cu_110c427c_44624cute7productE
	.align		8
        /*0050*/ 	.dword	_ZN39_INTERNAL_1ecd6a41_4_k_cu_110c427c_44624cute1_E


//--------------------- .text._ZN7cutlass13device_kernelINS_4gemm6kernel13GemmUniversalIN4cute5tupleIJiiiiEEENS1_10collective13CollectiveMmaINS1_37MainloopSm90TmaGmmaWarpSpecializedFP8ILi3ENS5_IJNS4_1CILi1EEENSA_ILi2EEESB_EEENS1_32KernelTmaWarpSpecializedPingpongEEENS5_IJNSA_ILi64EEESG_NSA_ILi128EEEEEENS_12float_e5m2_tENS5_IJlSB_lEEESJ_SK_NS4_8TiledMMAINS4_8MMA_AtomIJNS4_4SM904GMMA30MMA_64x64x32_F32E5M2E5M2_SS_TNILNSO_7ScaleInE1ELSQ_1EEEEEENS4_6LayoutINS5_IJSB_SB_SB_EEENS5_IJNSA_ILi0EEESV_SV_EEEEENS5_IJNS4_10UnderscoreESY_SY_EEEEENS4_23SM90_TMA_LOAD_MULTICASTENS4_14ComposedLayoutINS4_7SwizzleILi3ELi4ELi3EEENS4_18smem_ptr_flag_bitsILi8EEENST_INS5_IJNSA_ILi8EEESH_EEENS5_IJSH_SB_EEEEEEEvNS4_8identityENS4_13SM90_TMA_LOADES1B_vS1C_EENS_8epilogue10collective6detail29Sm90TmaWarpSpecializedAdapterINS1G_15DefaultEpilogueISJ_SK_SK_NS1F_6thread17LinearCombinationISJ_Li1EffLNS1K_9ScaleType4KindE0ELNS_15FloatRoundStyleE2ESJ_EENS1_15EpilogueDefaultEEEEEvvEEEEvNT_6ParamsE --------------------------
	.section	.text._ZN7cutlass13device_kernelINS_4gemm6kernel13GemmUniversalIN4cute5tupleIJiiiiEEENS1_10collective13CollectiveMmaINS1_37MainloopSm90TmaGmmaWarpSpecializedFP8ILi3ENS5_IJNS4_1CILi1EEENSA_ILi2EEESB_EEENS1_32KernelTmaWarpSpecializedPingpongEEENS5_IJNSA_ILi64EEESG_NSA_ILi128EEEEEENS_12float_e5m2_tENS5_IJlSB_lEEESJ_SK_NS4_8TiledMMAINS4_8MMA_AtomIJNS4_4SM904GMMA30MMA_64x64x32_F32E5M2E5M2_SS_TNILNSO_7ScaleInE1ELSQ_1EEEEEENS4_6LayoutINS5_IJSB_SB_SB_EEENS5_IJNSA_ILi0EEESV_SV_EEEEENS5_IJNS4_10UnderscoreESY_SY_EEEEENS4_23SM90_TMA_LOAD_MULTICASTENS4_14ComposedLayoutINS4_7SwizzleILi3ELi4ELi3EEENS4_18smem_ptr_flag_bitsILi8EEENST_INS5_IJNSA_ILi8EEESH_EEENS5_IJSH_SB_EEEEEEEvNS4_8identityENS4_13SM90_TMA_LOADES1B_vS1C_EENS_8epilogue10collective6detail29Sm90TmaWarpSpecializedAdapterINS1G_15DefaultEpilogueISJ_SK_SK_NS1F_6thread17LinearCombinationISJ_Li1EffLNS1K_9ScaleType4KindE0ELNS_15FloatRoundStyleE2ESJ_EENS1_15EpilogueDefaultEEEEEvvEEEEvNT_6ParamsE,"ax",@progbits
	.align	128
.text._ZN7cutlass13device_kernelINS_4gemm6kernel13GemmUniversalIN4cute5tupleIJiiiiEEENS1_10collective13CollectiveMmaINS1_37MainloopSm90TmaGmmaWarpSpecializedFP8ILi3ENS5_IJNS4_1CILi1EEENSA_ILi2EEESB_EEENS1_32KernelTmaWarpSpecializedPingpongEEENS5_IJNSA_ILi64EEESG_NSA_ILi128EEEEEENS_12float_e5m2_tENS5_IJlSB_lEEESJ_SK_NS4_8TiledMMAINS4_8MMA_AtomIJNS4_4SM904GMMA30MMA_64x64x32_F32E5M2E5M2_SS_TNILNSO_7ScaleInE1ELSQ_1EEEEEENS4_6LayoutINS5_IJSB_SB_SB_EEENS5_IJNSA_ILi0EEESV_SV_EEEEENS5_IJNS4_10UnderscoreESY_SY_EEEEENS4_23SM90_TMA_LOAD_MULTICASTENS4_14ComposedLayoutINS4_7SwizzleILi3ELi4ELi3EEENS4_18smem_ptr_flag_bitsILi8EEENST_INS5_IJNSA_ILi8EEESH_EEENS5_IJSH_SB_EEEEEEEvNS4_8identityENS4_13SM90_TMA_LOADES1B_vS1C_EENS_8epilogue10collective6detail29Sm90TmaWarpSpecializedAdapterINS1G_15DefaultEpilogueISJ_SK_SK_NS1F_6thread17LinearCombinationISJ_Li1EffLNS1K_9ScaleType4KindE0ELNS_15FloatRoundStyleE2ESJ_EENS1_15EpilogueDefaultEEEEEvvEEEEvNT_6ParamsE:
        .type           _ZN7cutlass13device_kernelINS_4gemm6kernel13GemmUniversalIN4cute5tupleIJiiiiEEENS1_10collective13CollectiveMmaINS1_37MainloopSm90TmaGmmaWarpSpecializedFP8ILi3ENS5_IJNS4_1CILi1EEENSA_ILi2EEESB_EEENS1_32KernelTmaWarpSpecializedPingpongEEENS5_IJNSA_ILi64EEESG_NSA_ILi128EEEEEENS_12float_e5m2_tENS5_IJlSB_lEEESJ_SK_NS4_8TiledMMAINS4_8MMA_AtomIJNS4_4SM904GMMA30MMA_64x64x32_F32E5M2E5M2_SS_TNILNSO_7ScaleInE1ELSQ_1EEEEEENS4_6LayoutINS5_IJSB_SB_SB_EEENS5_IJNSA_ILi0EEESV_SV_EEEEENS5_IJNS4_10UnderscoreESY_SY_EEEEENS4_23SM90_TMA_LOAD_MULTICASTENS4_14ComposedLayoutINS4_7SwizzleILi3ELi4ELi3EEENS4_18smem_ptr_flag_bitsILi8EEENST_INS5_IJNSA_ILi8EEESH_EEENS5_IJSH_SB_EEEEEEEvNS4_8identityENS4_13SM90_TMA_LOADES1B_vS1C_EENS_8epilogue10collective6detail29Sm90TmaWarpSpecializedAdapterINS1G_15DefaultEpilogueISJ_SK_SK_NS1F_6thread17LinearCombinationISJ_Li1EffLNS1K_9ScaleType4KindE0ELNS_15FloatRoundStyleE2ESJ_EENS1_15EpilogueDefaultEEEEEvvEEEEvNT_6ParamsE,@function
        .size           _ZN7cutlass13device_kernelINS_4gemm6kernel13GemmUniversalIN4cute5tupleIJiiiiEEENS1_10collective13CollectiveMmaINS1_37MainloopSm90TmaGmmaWarpSpecializedFP8ILi3ENS5_IJNS4_1CILi1EEENSA_ILi2EEESB_EEENS1_32KernelTmaWarpSpecializedPingpongEEENS5_IJNSA_ILi64EEESG_NSA_ILi128EEEEEENS_12float_e5m2_tENS5_IJlSB_lEEESJ_SK_NS4_8TiledMMAINS4_8MMA_AtomIJNS4_4SM904GMMA30MMA_64x64x32_F32E5M2E5M2_SS_TNILNSO_7ScaleInE1ELSQ_1EEEEEENS4_6LayoutINS5_IJSB_SB_SB_EEENS5_IJNSA_ILi0EEESV_SV_EEEEENS5_IJNS4_10UnderscoreESY_SY_EEEEENS4_23SM90_TMA_LOAD_MULTICASTENS4_14ComposedLayoutINS4_7SwizzleILi3ELi4ELi3EEENS4_18smem_ptr_flag_bitsILi8EEENST_INS5_IJNSA_ILi8EEESH_EEENS5_IJSH_SB_EEEEEEEvNS4_8identityENS4_13SM90_TMA_LOADES1B_vS1C_EENS_8epilogue10collective6detail29Sm90TmaWarpSpecializedAdapterINS1G_15DefaultEpilogueISJ_SK_SK_NS1F_6thread17LinearCombinationISJ_Li1EffLNS1K_9ScaleType4KindE0ELNS_15FloatRoundStyleE2ESJ_EENS1_15EpilogueDefaultEEEEEvvEEEEvNT_6ParamsE,(.L_x_142 - _ZN7cutlass13device_kernelINS_4gemm6kernel13GemmUniversalIN4cute5tupleIJiiiiEEENS1_10collective13CollectiveMmaINS1_37MainloopSm90TmaGmmaWarpSpecializedFP8ILi3ENS5_IJNS4_1CILi1EEENSA_ILi2EEESB_EEENS1_32KernelTmaWarpSpecializedPingpongEEENS5_IJNSA_ILi64EEESG_NSA_ILi128EEEEEENS_12float_e5m2_tENS5_IJlSB_lEEESJ_SK_NS4_8TiledMMAINS4_8MMA_AtomIJNS4_4SM904GMMA30MMA_64x64x32_F32E5M2E5M2_SS_TNILNSO_7ScaleInE1ELSQ_1EEEEEENS4_6LayoutINS5_IJSB_SB_SB_EEENS5_IJNSA_ILi0EEESV_SV_EEEEENS5_IJNS4_10UnderscoreESY_SY_EEEEENS4_23SM90_TMA_LOAD_MULTICASTENS4_14ComposedLayoutINS4_7SwizzleILi3ELi4ELi3EEENS4_18smem_ptr_flag_bitsILi8EEENST_INS5_IJNSA_ILi8EEESH_EEENS5_IJSH_SB_EEEEEEEvNS4_8identityENS4_13SM90_TMA_LOADES1B_vS1C_EENS_8epilogue10collective6detail29Sm90TmaWarpSpecializedAdapterINS1G_15DefaultEpilogueISJ_SK_SK_NS1F_6thread17LinearCombinationISJ_Li1EffLNS1K_9ScaleType4KindE0ELNS_15FloatRoundStyleE2ESJ_EENS1_15EpilogueDefaultEEEEEvvEEEEvNT_6ParamsE)
        .other          _ZN7cutlass13device_kernelINS_4gemm6kernel13GemmUniversalIN4cute5tupleIJiiiiEEENS1_10collective13CollectiveMmaINS1_37MainloopSm90TmaGmmaWarpSpecializedFP8ILi3ENS5_IJNS4_1CILi1EEENSA_ILi2EEESB_EEENS1_32KernelTmaWarpSpecializedPingpongEEENS5_IJNSA_ILi64EEESG_NSA_ILi128EEEEEENS_12float_e5m2_tENS5_IJlSB_lEEESJ_SK_NS4_8TiledMMAINS4_8MMA_AtomIJNS4_4SM904GMMA30MMA_64x64x32_F32E5M2E5M2_SS_TNILNSO_7ScaleInE1ELSQ_1EEEEEENS4_6LayoutINS5_IJSB_SB_SB_EEENS5_IJNSA_ILi0EEESV_SV_EEEEENS5_IJNS4_10UnderscoreESY_SY_EEEEENS4_23SM90_TMA_LOAD_MULTICASTENS4_14ComposedLayoutINS4_7SwizzleILi3ELi4ELi3EEENS4_18smem_ptr_flag_bitsILi8EEENST_INS5_IJNSA_ILi8EEESH_EEENS5_IJSH_SB_EEEEEEEvNS4_8identityENS4_13SM90_TMA_LOADES1B_vS1C_EENS_8epilogue10collective6detail29Sm90TmaWarpSpecializedAdapterINS1G_15DefaultEpilogueISJ_SK_SK_NS1F_6thread17LinearCombinationISJ_Li1EffLNS1K_9ScaleType4KindE0ELNS_15FloatRoundStyleE2ESJ_EENS1_15EpilogueDefaultEEEEEvvEEEEvNT_6ParamsE,@"STO_CUDA_ENTRY STV_DEFAULT"
_ZN7cutlass13device_kernelINS_4gemm6kernel13GemmUniversalIN4cute5tupleIJiiiiEEENS1_10collective13CollectiveMmaINS1_37MainloopSm90TmaGmmaWarpSpecializedFP8ILi3ENS5_IJNS4_1CILi1EEENSA_ILi2EEESB_EEENS1_32KernelTmaWarpSpecializedPingpongEEENS5_IJNSA_ILi64EEESG_NSA_ILi128EEEEEENS_12float_e5m2_tENS5_IJlSB_lEEESJ_SK_NS4_8TiledMMAINS4_8MMA_AtomIJNS4_4SM904GMMA30MMA_64x64x32_F32E5M2E5M2_SS_TNILNSO_7ScaleInE1ELSQ_1EEEEEENS4_6LayoutINS5_IJSB_SB_SB_EEENS5_IJNSA_ILi0EEESV_SV_EEEEENS5_IJNS4_10UnderscoreESY_SY_EEEEENS4_23SM90_TMA_LOAD_MULTICASTENS4_14ComposedLayoutINS4_7SwizzleILi3ELi4ELi3EEENS4_18smem_ptr_flag_bitsILi8EEENST_INS5_IJNSA_ILi8EEESH_EEENS5_IJSH_SB_EEEEEEEvNS4_8identityENS4_13SM90_TMA_LOADES1B_vS1C_EENS_8epilogue10collective6detail29Sm90TmaWarpSpecializedAdapterINS1G_15DefaultEpilogueISJ_SK_SK_NS1F_6thread17LinearCombinationISJ_Li1EffLNS1K_9ScaleType4KindE0ELNS_15FloatRoundStyleE2ESJ_EENS1_15EpilogueDefaultEEEEEvvEEEEvNT_6ParamsE:
[----:B------:R-:W-:Y:S01]  /*0000*/  LDC R1, c[0x0][0x28] ;  /* 0x00000a00ff017b82 */ /* 0x000fe20000000800 */
[----:B------:R-:W0:Y:S01]  /*0010*/  S2R R11, SR_TID.X ;  /* 0x00000000000b7919 */ /* 0x000e220000002100 */
[----:B------:R-:W-:Y:S01]  /*0020*/  ELECT P0, URZ, PT ;  /* 0x00000000003f782f */ /* 0x000fe20003800000 */
[----:B------:R-:W-:Y:S01]  /*0030*/  BSSY B0, `(.L_x_0) ;  /* 0x000000f000007945 */ /* 0x000fe20003800000 */
[--C-:B0-----:R-:W-:Y:S02]  /*0040*/  SHF.R.U32.HI R0, RZ, 0x5, R11.reuse ;  /* 0x00000005ff007819 */ /* 0x101fe4000001160b */
[----:B------:R-:W-:-:S03]  /*0050*/  SHF.R.U32.HI R5, RZ, 0x7, R11 ;  /* 0x00000007ff057819 */ /* 0x000fc6000001160b */
[----:B------:R-:W0:Y:S04]  /*0060*/  SHFL.IDX PT, R2, R0, RZ, 0x1f ;  /* 0x00001fff00027589 */ /* 0x000e2800000e0000 */
[----:B------:R1:W2:Y:S01]  /*0070*/  SHFL.IDX PT, R6, R5, RZ, 0x1f ;  /* 0x00001fff05067589 */ /* 0x0002a200000e0000 */
[----:B0-----:R-:W-:-:S13]  /*0080*/  ISETP.NE.OR P0, PT, R2, RZ, !P0 ;  /* 0x000000ff0200720c */ /* 0x001fda0004705670 */
[----:B-12---:R-:W-:Y:S05]  /*0090*/  @P0 BRA `(.L_x_1) ;  /* 0x0000000000200947 */ /* 0x006fea0003800000 */
[----:B------:R-:W-:Y:S02]  /*00a0*/  ULDC.64 UR4, c[0x0][0x198] ;  /* 0x0000660000047ab9 */ /* 0x000fe40000000a00 */
[----:B------:R-:W-:Y:S02]  /*00b0*/  UIADD3 UR6, UP0, UR4, 0xf0, URZ ;  /* 0x000000f004067890 */ /* 0x000fe4000ff1e03f */
[----:B------:R-:W-:Y:S02]  /*00c0*/  UIADD3 UR4, UP1, UR4, 0x1f0, URZ ;  /* 0x000001f004047890 */ /* 0x000fe4000ff3e03f */
[----:B------:R-:W-:Y:S02]  /*00d0*/  UIADD3.X UR7, URZ, UR5, URZ, UP0, !UPT ;  /* 0x000000053f077290 */ /* 0x000fe400087fe43f */
[----:B------:R-:W-:-:S07]  /*00e0*/  UIADD3.X UR5, URZ, UR5, URZ, UP1, !UPT ;  /* 0x000000053f057290 */ /* 0x000fce0008ffe43f */
[----:B------:R0:W-:Y:S02]  /*00f0*/  UTMACCTL.PF [UR6] ;  /* 0x00000000060079b9 */ /* 0x0001e40008040000 */
[----:B------:R0:W-:Y:S02]  /*0100*/  UTMACCTL.PF [UR4] ;  /* 0x00000000040079b9 */ /* 0x0001e40008040000 */
[----:B0-----:R-:W-:Y:S01]  /*0110*/  NOP ;  /* 0x0000000000007918 */ /* 0x001fe20000000000 */
.L_x_1:
[----:B------:R-:W-:Y:S05]  /*0120*/  BSYNC B0 ;  /* 0x0000000000007941 */ /* 0x000fea0003800000 */
.L_x_0:
[----:B------:R-:W0:Y:S01]  /*0130*/  SHFL.IDX PT, R7, R0, RZ, 0x1f ;  /* 0x00001fff00077589 */ /* 0x000e2200000e0000 */
[----:B------:R-:W-:Y:S02]  /*0140*/  SHF.R.S32.HI R4, RZ, 0x1f, R11 ;  /* 0x0000001fff047819 */ /* 0x000fe4000001140b */
[----:B0-----:R-:W-:-:S13]  /*0150*/  ISETP.NE.AND P0, PT, R7, RZ, PT ;  /* 0x000000ff0700720c */ /* 0x001fda0003f05270 */
[----:B------:R-:W-:Y:S05]  /*0160*/  @P0 BRA `(.L_x_2) ;  /* 0x0000000000500947 */ /* 0x000fea0003800000 */
[----:B------:R-:W0:Y:S01]  /*0170*/  S2UR UR8, SR_CgaCtaId ;  /* 0x00000000000879c3 */ /* 0x000e220000008800 */
[----:B------:R-:W-:Y:S01]  /*0180*/  UMOV UR4, 0x400 ;  /* 0x0000040000047882 */ /* 0x000fe20000000000 */
[----:B------:R-:W-:Y:S01]  /*0190*/  UMOV UR5, 0x1 ;  /* 0x0000000100057882 */ /* 0x000fe20000000000 */
[----:B------:R-:W-:Y:S01]  /*01a0*/  UMOV UR6, 0x2 ;  /* 0x0000000200067882 */ /* 0x000fe20000000000 */
[----:B------:R-:W-:Y:S01]  /*01b0*/  ELECT P0, URZ, PT ;  /* 0x00000000003f782f */ /* 0x000fe20003800000 */
[----:B------:R-:W-:-:S04]  /*01c0*/  UIADD3 UR6, -UR6, 0x100000, URZ ;  /* 0x0010000006067890 */ /* 0x000fc8000fffe13f */
[----:B------:R-:W-:Y:S02]  /*01d0*/  USHF.L.U32 UR7, UR6, 0xb, URZ ;  /* 0x0000000b06077899 */ /* 0x000fe4000800063f */
[----:B------:R-:W-:Y:S02]  /*01e0*/  USHF.L.U32 UR6, UR6, 0x1, URZ ;  /* 0x0000000106067899 */ /* 0x000fe4000800063f */
[----:B0-----:R-:W-:Y:S02]  /*01f0*/  ULEA UR8, UR8, UR4, 0x18 ;  /* 0x0000000408087291 */ /* 0x001fe4000f8ec03f */
[----:B------:R-:W-:-:S04]  /*0200*/  UIADD3 UR4, -UR5, 0x100000, URZ ;  /* 0x0010000005047890 */ /* 0x000fc8000fffe13f */
[----:B------:R-:W-:Y:S02]  /*0210*/  USHF.L.U32 UR5, UR4, 0xb, URZ ;  /* 0x0000000b04057899 */ /* 0x000fe4000800063f */
[----:B------:R-:W-:Y:S01]  /*0220*/  USHF.L.U32 UR4, UR4, 0x1, URZ ;  /* 0x0000000104047899 */ /* 0x000fe2000800063f */
[----:B------:R-:W0:Y:S11]  /*0230*/  FENCE.VIEW.ASYNC.S ;  /* 0x00000000000073c6 */ /* 0x000e360000000000 */
[----:B0-----:R0:W1:Y:S01]  /*0240*/  SYNCS.EXCH.64 URZ, [UR8], UR4 ;  /* 0x00000004083f75b2 */ /* 0x0010620008000100 */
[----:B------:R0:W2:Y:S01]  /*0250*/  SYNCS.EXCH.64 URZ, [UR8+0x18], UR6 ;  /* 0x00001806083f75b2 */ /* 0x0000a20008000100 */
[----:B------:R0:W3:Y:S01]  /*0260*/  SYNCS.EXCH.64 URZ, [UR8+0x8], UR4 ;  /* 0x00000804083f75b2 */ /* 0x0000e20008000100 */
[----:B------:R0:W4:Y:S01]  /*0270*/  SYNCS.EXCH.64 URZ, [UR8+0x20], UR6 ;  /* 0x00002006083f75b2 */ /* 0x0001220008000100 */
[----:B------:R0:W0:Y:S01]  /*0280*/  SYNCS.EXCH.64 URZ, [UR8+0x10], UR4 ;  /* 0x00001004083f75b2 */ /* 0x0000220008000100 */
[----:B------:R0:W0:Y:S01]  /*0290*/  SYNCS.EXCH.64 URZ, [UR8+0x28], UR6 ;  /* 0x00002806083f75b2 */ /* 0x0000220008000100 */
[----:B------:R-:W-:Y:S01]  /*02a0*/  NOP ;  /* 0x0000000000007918 */ /* 0x000fe20000000000 */
.L_x_2:
[----:B------:R-:W5:Y:S01]  /*02b0*/  SHFL.IDX PT, R9, R0, RZ, 0x1f ;  /* 0x00001fff00097589 */ /* 0x000f6200000e0000 */
[----:B------:R-:W-:Y:S01]  /*02c0*/  LEA.HI R4, R4, R11, RZ, 0x7 ;  /* 0x0000000b04047211 */ /* 0x000fe200078f38ff */
[----:B------:R-:W1:Y:S01]  /*02d0*/  S2UR UR13, SR_CTAID.X ;  /* 0x00000000000d79c3 */ /* 0x000e620000002500 */
[----:B------:R-:W-:Y:S01]  /*02e0*/  ELECT P0, URZ, PT ;  /* 0x00000000003f782f */ /* 0x000fe20003800000 */
[----:B------:R0:W2:Y:S01]  /*02f0*/  SHFL.IDX PT, R8, R0, RZ, 0x1f ;  /* 0x00001fff00087589 */ /* 0x0000a200000e0000 */
[----:B------:R-:W-:Y:S02]  /*0300*/  LOP3.LUT R4, R4, 0xffffff80, RZ, 0xc0, !PT ;  /* 0xffffff8004047812 */ /* 0x000fe400078ec0ff */
[----:B------:R-:W-:Y:S01]  /*0310*/  ELECT P1, URZ, PT ;  /* 0x00000000003f782f */ /* 0x000fe20003820000 */
[----:B------:R-:W-:Y:S01]  /*0320*/  NOP ;  /* 0x0000000000007918 */ /* 0x000fe20000000000 */
[----:B------:R-:W3:Y:S01]  /*0330*/  S2R R14, SR_CTAID.Y ;  /* 0x00000000000e7919 */ /* 0x000ee20000002600 */
[----:B0-----:R-:W-:Y:S01]  /*0340*/  ULDC UR4, c[0x0][0x150] ;  /* 0x0000540000047ab9 */ /* 0x001fe20000000800 */
[----:B------:R-:W-:Y:S01]  /*0350*/  IMAD.IADD R10, R11, 0x1, -R4 ;  /* 0x000000010b0a7824 */ /* 0x000fe200078e0a04 */
[----:B------:R-:W0:Y:S01]  /*0360*/  LDC R12, c[0x0][0x140] ;  /* 0x00005000ff0c7b82 */ /* 0x000e220000000800 */
[----:B------:R3:W4:Y:S01]  /*0370*/  SHFL.IDX PT, R13, R5, RZ, 0x1f ;  /* 0x00001fff050d7589 */ /* 0x00072200000e0000 */
[----:B------:R-:W-:Y:S01]  /*0380*/  SHF.R.S32.HI R0, RZ, 0x1f, R7 ;  /* 0x0000001fff007819 */ /* 0x000fe20000011407 */
[----:B------:R-:W-:Y:S01]  /*0390*/  UMOV UR12, 0x80 ;  /* 0x00000080000c7882 */ /* 0x000fe20000000000 */
[----:B------:R-:W-:Y:S01]  /*03a0*/  SHF.R.S32.HI R23, RZ, 0x1f, R10 ;  /* 0x0000001fff177819 */ /* 0x000fe2000001140a */
[----:B------:R-:W-:Y:S01]  /*03b0*/  NOP ;  /* 0x0000000000007918 */ /* 0x000fe20000000000 */
[----:B------:R-:W-:Y:S01]  /*03c0*/  LEA.HI R0, R0, R7, RZ, 0x2 ;  /* 0x0000000700007211 */ /* 0x000fe200078f10ff */
[----:B------:R-:W-:Y:S01]  /*03d0*/  VIADD R40, R6, 0xffffffff ;  /* 0xffffffff06287836 */ /* 0x000fe20000000000 */
[----:B------:R-:W-:Y:S01]  /*03e0*/  LEA.HI R3, R23, R10, RZ, 0x3 ;  /* 0x0000000a17037211 */ /* 0x000fe200078f18ff */
[----:B------:R-:W4:Y:S01]  /*03f0*/  LDC R25, c[0x0][0x148] ;  /* 0x00005200ff197b82 */ /* 0x000f220000000800 */
[----:B------:R-:W-:-:S02]  /*0400*/  LOP3.LUT R0, R0, 0x3ffffffc, RZ, 0xc0, !PT ;  /* 0x3ffffffc00007812 */ /* 0x000fc400078ec0ff */
[--C-:B------:R-:W-:Y:S02]  /*0410*/  SHF.R.S32.HI R4, RZ, 0x3, R3.reuse ;  /* 0x00000003ff047819 */ /* 0x100fe40000011403 */
[----:B-----5:R-:W-:Y:S01]  /*0420*/  ISETP.NE.OR P0, PT, R9, RZ, !P0 ;  /* 0x000000ff0900720c */ /* 0x020fe20004705670 */
[----:B------:R-:W-:Y:S01]  /*0430*/  IMAD.IADD R0, R7, 0x1, -R0 ;  /* 0x0000000107007824 */ /* 0x000fe200078e0a00 */
[----:B------:R-:W-:Y:S02]  /*0440*/  SHF.R.S32.HI R3, RZ, 0x1f, R3 ;  /* 0x0000001fff037819 */ /* 0x000fe40000011403 */
[----:B--2---:R-:W-:Y:S02]  /*0450*/  ISETP.NE.OR P1, PT, R8, RZ, !P1 ;  /* 0x000000ff0800720c */ /* 0x004fe40004f25670 */
[----:B------:R-:W-:Y:S01]  /*0460*/  LEA.HI R3, R3, R4, RZ, 0x2 ;  /* 0x0000000403037211 */ /* 0x000fe200078f10ff */
[----:B------:R-:W2:Y:S01]  /*0470*/  LDC R8, c[0x0][0x144] ;  /* 0x00005100ff087b82 */ /* 0x000ea20000000800 */
[----:B------:R-:W-:-:S02]  /*0480*/  ISETP.GE.U32.AND P5, PT, R40, 0x2, PT ;  /* 0x000000022800780c */ /* 0x000fc40003fa6070 */
[----:B------:R-:W-:Y:S02]  /*0490*/  LOP3.LUT R9, R3, 0xfffffffc, RZ, 0xc0, !PT ;  /* 0xfffffffc03097812 */ /* 0x000fe400078ec0ff */
[----:B------:R-:W-:Y:S01]  /*04a0*/  SHF.R.S32.HI R3, RZ, 0x1f, R2 ;  /* 0x0000001fff037819 */ /* 0x000fe20000011402 */
[----:B------:R-:W-:Y:S01]  /*04b0*/  VOTEU.ALL UP0, P0 ;  /* 0x00000000003f7886 */ /* 0x000fe20000000000 */
[----:B0-----:R-:W-:Y:S01]  /*04c0*/  ISETP.EQ.U32.AND P3, PT, R12, 0x1, PT ;  /* 0x000000010c00780c */ /* 0x001fe20003f62070 */
[----:B------:R-:W-:Y:S01]  /*04d0*/  IMAD.IADD R9, R4, 0x1, -R9 ;  /* 0x0000000104097824 */ /* 0x000fe200078e0a09 */
[----:B-1----:R-:W-:Y:S01]  /*04e0*/  I2FP.F32.U32 R4, UR13 ;  /* 0x0000000d00047c45 */ /* 0x002fe20008201000 */
[----:B------:R-:W-:Y:S01]  /*04f0*/  VOTEU.ALL UP1, P1 ;  /* 0x00000000003f7886 */ /* 0x000fe20000820000 */
[----:B------:R-:W0:Y:S01]  /*0500*/  @!UP0 S2UR UR7, SR_CgaCtaId ;  /* 0x00000000000789c3 */ /* 0x000e220000008800 */
[----:B---3--:R-:W-:Y:S01]  /*0510*/  I2FP.F32.U32 R5, R14 ;  /* 0x0000000e00057245 */ /* 0x008fe20000201000 */
[----:B------:R-:W-:-:S02]  /*0520*/  IMAD R0, R0, 0x4, R9 ;  /* 0x0000000400007824 */ /* 0x000fc400078e0209 */
[----:B------:R-:W-:Y:S01]  /*0530*/  FMUL R4, R4, UR4 ;  /* 0x0000000404047c20 */ /* 0x000fe20008400000 */
[----:B------:R-:W-:Y:S01]  /*0540*/  ULDC UR4, c[0x0][0x154] ;  /* 0x0000550000047ab9 */ /* 0x000fe20000000800 */
[----:B------:R-:W-:Y:S01]  /*0550*/  LEA.HI R3, R3, R2, RZ, 0x2 ;  /* 0x0000000203037211 */ /* 0x000fe200078f10ff */
[----:B------:R-:W-:Y:S01]  /*0560*/  FMUL R5, R5, UR4 ;  /* 0x0000000405057c20 */ /* 0x000fe20008400000 */
[----:B------:R-:W-:Y:S01]  /*0570*/  UMOV UR4, 0x20 ;  /* 0x0000002000047882 */ /* 0x000fe20000000000 */
[----:B------:R-:W1:Y:S01]  /*0580*/  @!UP1 S2UR UR10, SR_CgaCtaId ;  /* 0x00000000000a99c3 */ /* 0x000e620000008800 */
[----:B------:R-:W3:Y:S01]  /*0590*/  F2I.U32.TRUNC.NTZ R4, R4 ;  /* 0x0000000400047305 */ /* 0x000ee2000020f000 */
[----:B------:R-:W-:Y:S01]  /*05a0*/  LOP3.LUT R3, R3, 0xfffffffc, RZ, 0xc0, !PT ;  /* 0xfffffffc03037812 */ /* 0x000fe200078ec0ff */
[----:B------:R-:W-:Y:S01]  /*05b0*/  @!UP0 UMOV UR6, 0x400 ;  /* 0x0000040000068882 */ /* 0x000fe20000000000 */
[----:B------:R-:W-:-:S04]  /*05c0*/  @!UP0 UIADD3 UR4, -UR4, 0x100000, URZ ;  /* 0x0010000004048890 */ /* 0x000fc8000fffe13f */
[----:B------:R-:W-:Y:S02]  /*05d0*/  @!UP0 USHF.L.U32 UR5, UR4, 0xb, URZ ;  /* 0x0000000b04058899 */ /* 0x000fe4000800063f */
[----:B------:R-:W-:Y:S01]  /*05e0*/  @!UP0 USHF.L.U32 UR4, UR4, 0x1, URZ ;  /* 0x0000000104048899 */ /* 0x000fe2000800063f */
[----:B----4-:R-:W-:Y:S01]  /*05f0*/  R2UR UR11, R13 ;  /* 0x000000000d0b72ca */ /* 0x010fe200000e0000 */
[----:B------:R-:W-:Y:S01]  /*0600*/  @!UP1 UMOV UR9, 0x400 ;  /* 0x0000040000099882 */ /* 0x000fe20000000000 */
[----:B------:R-:W-:Y:S01]  /*0610*/  IMAD.IADD R22, R2, 0x1, -R3 ;  /* 0x0000000102167824 */ /* 0x000fe200078e0a03 */
[----:B------:R-:W-:Y:S01]  /*0620*/  VOTEU.ALL UP2, P1 ;  /* 0x00000000003f7886 */ /* 0x000fe20000840000 */
[----:B------:R-:W4:Y:S01]  /*0630*/  F2I.U32.TRUNC.NTZ R5, R5 ;  /* 0x0000000500057305 */ /* 0x000f22000020f000 */
[----:B------:R-:W-:Y:S01]  /*0640*/  IMAD.SHL.U32 R3, R0, 0x4, RZ ;  /* 0x0000000400037824 */ /* 0x000fe200078e00ff */
[----:B------:R-:W-:Y:S01]  /*0650*/  VOTEU.ALL UP3, P1 ;  /* 0x00000000003f7886 */ /* 0x000fe20000860000 */
[----:B------:R-:W-:Y:S01]  /*0660*/  VOTEU.ALL UP4, P1 ;  /* 0x00000000003f7886 */ /* 0x000fe20000880000 */
[----:B------:R-:W-:Y:S01]  /*0670*/  VOTEU.ALL UP5, P1 ;  /* 0x00000000003f7886 */ /* 0x000fe200008a0000 */
[----:B------:R-:W-:Y:S01]  /*0680*/  ISETP.NE.AND P1, PT, R22, 0x3, PT ;  /* 0x000000031600780c */ /* 0x000fe20003f25270 */
[----:B0-----:R-:W-:Y:S01]  /*0690*/  @!UP0 ULEA UR8, UR7, UR6, 0x18 ;  /* 0x0000000607088291 */ /* 0x001fe2000f8ec03f */
[----:B------:R-:W-:Y:S01]  /*06a0*/  LOP3.LUT R12, R0, 0xc, R3, 0x78, !PT ;  /* 0x0000000c000c7812 */ /* 0x000fe200078e7803 */
[----:B------:R-:W-:-:S04]  /*06b0*/  @!UP1 UIADD3 UR6, -UR12, 0x100000, URZ ;  /* 0x001000000c069890 */ /* 0x000fc8000fffe13f */
[----:B------:R-:W-:Y:S02]  /*06c0*/  @!UP1 USHF.L.U32 UR7, UR6, 0xb, URZ ;  /* 0x0000000b06079899 */ /* 0x000fe4000800063f */
[----:B------:R-:W-:Y:S01]  /*06d0*/  @!UP1 USHF.L.U32 UR6, UR6, 0x1, URZ ;  /* 0x0000000106069899 */ /* 0x000fe2000800063f */
[----:B---3--:R-:W-:Y:S01]  /*06e0*/  IMAD.MOV R7, RZ, RZ, -R4 ;  /* 0x000000ffff077224 */ /* 0x008fe200078e0a04 */
[----:B------:R-:W-:Y:S01]  /*06f0*/  VOTEU.ALL UP0, P0 ;  /* 0x00000000003f7886 */ /* 0x000fe20000000000 */
[----:B------:R-:W-:Y:S02]  /*0700*/  ISETP.EQ.OR P1, PT, R22, RZ, !P1 ;  /* 0x000000ff1600720c */ /* 0x000fe40004f22670 */
[----:B--2---:R-:W-:Y:S01]  /*0710*/  IMAD R24, R8, R7, UR13 ;  /* 0x0000000d08187e24 */ /* 0x004fe2000f8e0207 */
[----:B-1----:R-:W-:Y:S01]  /*0720*/  @!UP1 ULEA UR9, UR10, UR9, 0x18 ;  /* 0x000000090a099291 */ /* 0x002fe2000f8ec03f */
[----:B----4-:R-:W-:Y:S01]  /*0730*/  IMAD.MOV R26, RZ, RZ, -R5 ;  /* 0x000000ffff1a7224 */ /* 0x010fe200078e0a05 */
[----:B------:R-:W-:Y:S01]  /*0740*/  VOTEU.ALL UP1, P0 ;  /* 0x00000000003f7886 */ /* 0x000fe20000020000 */
[----:B------:R-:W-:Y:S01]  /*0750*/  LOP3.LUT P0, RZ, R10, 0x7, RZ, 0xc0, !PT ;  /* 0x000000070aff7812 */ /* 0x000fe2000780c0ff */
[----:B------:R-:W0:Y:S02]  /*0760*/  FENCE.VIEW.ASYNC.S ;  /* 0x00000000000073c6 */ /* 0x000e240000000000 */
[----:B0-----:R0:W1:Y:S01]  /*0770*/  @!UP0 SYNCS.EXCH.64 URZ, [UR8+0x60], UR4 ;  /* 0x00006004083f85b2 */ /* 0x0010620008000100 */
[----:B------:R-:W-:Y:S01]  /*0780*/  IMAD R3, R25, R26, R14 ;  /* 0x0000001a19037224 */ /* 0x000fe200078e020e */
[----:B------:R-:W-:-:S02]  /*0790*/  ISETP.EQ.AND P1, PT, R6, RZ, P1 ;  /* 0x000000ff0600720c */ /* 0x000fc40000f22270 */
[----:B------:R-:W-:Y:S02]  /*07a0*/  ISETP.LT.U32.AND P0, PT, R12, 0x2, !P0 ;  /* 0x000000020c00780c */ /* 0x000fe40004701070 */
[----:B------:R-:W-:Y:S02]  /*07b0*/  ISETP.NE.AND P4, PT, R3, R12, PT ;  /* 0x0000000c0300720c */ /* 0x000fe40003f85270 */
[----:B------:R-:W-:Y:S02]  /*07c0*/  SEL R7, RZ, 0x1, !P1 ;  /* 0x00000001ff077807 */ /* 0x000fe40004800000 */
[----:B------:R-:W-:Y:S02]  /*07d0*/  ISETP.EQ.OR P4, PT, R24, RZ, !P4 ;  /* 0x000000ff1800720c */ /* 0x000fe40006782670 */
[----:B------:R-:W-:Y:S02]  /*07e0*/  ISETP.NE.AND P2, PT, R6, RZ, PT ;  /* 0x000000ff0600720c */ /* 0x000fe40003f45270 */
[----:B------:R-:W-:Y:S01]  /*07f0*/  PLOP3.LUT P0, PT, P0, P4, PT, 0x80, 0x0 ;  /* 0x000000000000781c */ /* 0x000fe20000709070 */
[----:B------:R0:W2:Y:S01]  /*0800*/  @!UP1 SYNCS.EXCH.64 URZ, [UR8+0x68], UR4 ;  /* 0x00006804083f95b2 */ /* 0x0000a20008000100 */
[----:B------:R-:W-:Y:S01]  /*0810*/  NOP ;  /* 0x0000000000007918 */ /* 0x000fe20000000000 */
[----:B------:R-:W-:Y:S01]  /*0820*/  SEL R7, R7, 0x2, P5 ;  /* 0x0000000207077807 */ /* 0x000fe20002800000 */
[----:B------:R0:W3:Y:S01]  /*0830*/  @!UP2 SYNCS.EXCH.64 URZ, [UR9+0x40], UR6 ;  /* 0x00004006093fa5b2 */ /* 0x0000e20008000100 */
[----:B------:R0:W4:Y:S01]  /*0840*/  @!UP3 SYNCS.EXCH.64 URZ, [UR9+0x48], UR6 ;  /* 0x00004806093fb5b2 */ /* 0x0001220008000100 */
[----:B------:R0:W0:Y:S01]  /*0850*/  @!UP4 SYNCS.EXCH.64 URZ, [UR9+0x50], UR6 ;  /* 0x00005006093fc5b2 */ /* 0x0000220008000100 */
[----:B------:R0:W0:Y:S01]  /*0860*/  @!UP5 SYNCS.EXCH.64 URZ, [UR9+0x58], UR6 ;  /* 0x00005806093fd5b2 */ /* 0x0000220008000100 */
[----:B------:R-:W-:Y:S01]  /*0870*/  NOP ;  /* 0x0000000000007918 */ /* 0x000fe20000000000 */
[----:B------:R-:W-:Y:S05]  /*0880*/  @!P3 BRA `(.L_x_3) ;  /* 0x000000000008b947 */ /* 0x000fea0003800000 */
[----:B01234-:R-:W-:Y:S01]  /*0890*/  UCGABAR_ARV ;  /* 0x00000000000079c7 */ /* 0x01ffe20008000000 */
[----:B------:R-:W-:Y:S05]  /*08a0*/  BRA `(.L_x_4) ;  /* 0x0000000000047947 */ /* 0x000fea0003800000 */
.L_x_3:
[----:B01234-:R-:W-:Y:S01]  /*08b0*/  NOP ;  /* 0x0000000000007918 */ /* 0x01ffe20000000000 */
.L_x_4:
[----:B------:R-:W-:Y:S01]  /*08c0*/  ULDC.64 UR4, c[0x0][0x598] ;  /* 0x0001660000047ab9 */ /* 0x000fe20000000a00 */
[----:B------:R-:W-:Y:S01]  /*08d0*/  ULDC.64 UR20, c[0x0][0x208] ;  /* 0x0000820000147ab9 */ /* 0x000fe20000000a00 */
[----:B------:R-:W-:-:S04]  /*08e0*/  ISETP.NE.U32.AND P1, PT, RZ, UR4, PT ;  /* 0x00000004ff007c0c */ /* 0x000fc8000bf25070 */
[----:B------:R-:W-:-:S13]  /*08f0*/  ISETP.NE.AND.EX P1, PT, RZ, UR5, PT, P1 ;  /* 0x00000005ff007c0c */ /* 0x000fda000bf25310 */
[----:B------:R-:W-:Y:S05]  /*0900*/  @!P1 BRA `(.L_x_5) ;  /* 0x00000000001c9947 */ /* 0x000fea0003800000 */
[----:B------:R-:W0:Y:S02]  /*0910*/  LDC.64 R2, c[0x0][0x598] ;  /* 0x00016600ff027b82 */ /* 0x000e240000000a00 */
[----:B0-----:R-:W2:Y:S02]  /*0920*/  LDG.E.64 R2, desc[UR20][R2.64] ;  /* 0x0000001402027981 */ /* 0x001ea4000c1e1b00 */
[----:B--2---:R-:W-:-:S04]  /*0930*/  ISETP.NE.U32.AND P1, PT, R2, RZ, PT ;  /* 0x000000ff0200720c */ /* 0x004fc80003f25070 */
[----:B------:R-:W-:-:S13]  /*0940*/  ISETP.NE.AND.EX P1, PT, R3, RZ, PT, P1 ;  /* 0x000000ff0300720c */ /* 0x000fda0003f25310 */
[----:B------:R-:W-:Y:S05]  /*0950*/  @!P1 BRA `(.L_x_5) ;  /* 0x0000000000089947 */ /* 0x000fea0003800000 */
[----:B------:R0:W5:Y:S01]  /*0960*/  LD.E R13, desc[UR20][R2.64] ;  /* 0x00000014020d7980 */ /* 0x000162000c101900 */
[----:B------:R-:W-:Y:S05]  /*0970*/  BRA `(.L_x_6) ;  /* 0x0000000000207947 */ /* 0x000fea0003800000 */
.L_x_5:
[----:B------:R-:W-:Y:S02]  /*0980*/  ULDC.64 UR4, c[0x0][0x588] ;  /* 0x0001620000047ab9 */ /* 0x000fe40000000a00 */
[----:B------:R-:W-:-:S04]  /*0990*/  ISETP.NE.U32.AND P1, PT, RZ, UR4, PT ;  /* 0x00000004ff007c0c */ /* 0x000fc8000bf25070 */
[----:B------:R-:W-:-:S13]  /*09a0*/  ISETP.NE.AND.EX P1, PT, RZ, UR5, PT, P1 ;  /* 0x00000005ff007c0c */ /* 0x000fda000bf25310 */
[----:B------:R-:W-:Y:S05]  /*09b0*/  @!P1 BRA `(.L_x_7) ;  /* 0x00000000000c9947 */ /* 0x000fea0003800000 */
[----:B------:R-:W0:Y:S02]  /*09c0*/  LDC.64 R2, c[0x0][0x588] ;  /* 0x00016200ff027b82 */ /* 0x000e240000000a00 */
[----:B0-----:R1:W5:Y:S01]  /*09d0*/  LDG.E R13, desc[UR20][R2.64] ;  /* 0x00000014020d7981 */ /* 0x001362000c1e1900 */
[----:B------:R-:W-:Y:S05]  /*09e0*/  BRA `(.L_x_6) ;  /* 0x0000000000047947 */ /* 0x000fea0003800000 */
.L_x_7:
[----:B------:R-:W2:Y:S02]  /*09f0*/  LDC R13, c[0x0][0x580] ;  /* 0x00016000ff0d7b82 */ /* 0x000ea40000000800 */
.L_x_6:
[----:B------:R-:W-:Y:S02]  /*0a00*/  ULDC.64 UR4, c[0x0][0x5a0] ;  /* 0x0001680000047ab9 */ /* 0x000fe40000000a00 */
[----:B------:R-:W-:-:S04]  /*0a10*/  ISETP.NE.U32.AND P1, PT, RZ, UR4, PT ;  /* 0x00000004ff007c0c */ /* 0x000fc8000bf25070 */
[----:B------:R-:W-:-:S13]  /*0a20*/  ISETP.NE.AND.EX P1, PT, RZ, UR5, PT, P1 ;  /* 0x00000005ff007c0c */ /* 0x000fda000bf25310 */
[----:B------:R-:W-:Y:S05]  /*0a30*/  @!P1 BRA `(.L_x_8) ;  /* 0x00000000001c9947 */ /* 0x000fea0003800000 */
[----:B01----:R-:W0:Y:S02]  /*0a40*/  LDC.64 R2, c[0x0][0x5a0] ;  /* 0x00016800ff027b82 */ /* 0x003e240000000a00 */
[----:B0-----:R-:W3:Y:S02]  /*0a50*/  LDG.E.64 R2, desc[UR20][R2.64] ;  /* 0x0000001402027981 */ /* 0x001ee4000c1e1b00 */
[----:B---3--:R-:W-:-:S04]  /*0a60*/  ISETP.NE.U32.AND P1, PT, R2, RZ, PT ;  /* 0x000000ff0200720c */ /* 0x008fc80003f25070 */
[----:B------:R-:W-:-:S13]  /*0a70*/  ISETP.NE.AND.EX P1, PT, R3, RZ, PT, P1 ;  /* 0x000000ff0300720c */ /* 0x000fda0003f25310 */
[----:B------:R-:W-:Y:S05]  /*0a80*/  @!P1 BRA `(.L_x_8) ;  /* 0x0000000000089947 */ /* 0x000fea0003800000 */
[----:B------:R0:W5:Y:S01]  /*0a90*/  LD.E R16, desc[UR20][R2.64] ;  /* 0x0000001402107980 */ /* 0x000162000c101900 */
[----:B------:R-:W-:Y:S05]  /*0aa0*/  BRA `(.L_x_9) ;  /* 0x0000000000207947 */ /* 0x000fea0003800000 */
.L_x_8:
[----:B------:R-:W-:Y:S02]  /*0ab0*/  ULDC.64 UR4, c[0x0][0x590] ;  /* 0x0001640000047ab9 */ /* 0x000fe40000000a00 */
[----:B------:R-:W-:-:S04]  /*0ac0*/  ISETP.NE.U32.AND P1, PT, RZ, UR4, PT ;  /* 0x00000004ff007c0c */ /* 0x000fc8000bf25070 */
[----:B------:R-:W-:-:S13]  /*0ad0*/  ISETP.NE.AND.EX P1, PT, RZ, UR5, PT, P1 ;  /* 0x00000005ff007c0c */ /* 0x000fda000bf25310 */
[----:B------:R-:W-:Y:S05]  /*0ae0*/  @!P1 BRA `(.L_x_10) ;  /* 0x00000000000c9947 */ /* 0x000fea0003800000 */
[----:B------:R-:W3:Y:S02]  /*0af0*/  LDC.64 R16, c[0x0][0x590] ;  /* 0x00016400ff107b82 */ /* 0x000ee40000000a00 */
[----:B---3--:R3:W5:Y:S01]  /*0b00*/  LDG.E R16, desc[UR20][R16.64] ;  /* 0x0000001410107981 */ /* 0x008762000c1e1900 */
[----:B------:R-:W-:Y:S05]  /*0b10*/  BRA `(.L_x_9) ;  /* 0x0000000000047947 */ /* 0x000fea0003800000 */
.L_x_10:
[----:B------:R-:W4:Y:S02]  /*0b20*/  LDC R16, c[0x0][0x584] ;  /* 0x00016100ff107b82 */ /* 0x000f240000000800 */
.L_x_9:
[----:B------:R-:W1:Y:S01]  /*0b30*/  LDC R0, c[0x0][0x65c] ;  /* 0x00019700ff007b82 */ /* 0x000e620000000800 */
[----:B------:R-:W-:Y:S01]  /*0b40*/  ULDC UR8, c[0x0][0x28c] ;  /* 0x0000a30000087ab9 */ /* 0x000fe20000000800 */
[----:B------:R-:W-:Y:S01]  /*0b50*/  ISETP.NE.AND P1, PT, R6, 0x2, PT ;  /* 0x000000020600780c */ /* 0x000fe20003f25270 */
[----:B------:R-:W-:Y:S01]  /*0b60*/  UIADD3 UR8, UR8, 0x7f, URZ ;  /* 0x0000007f08087890 */ /* 0x000fe2000fffe03f */
[----:B------:R-:W-:Y:S01]  /*0b70*/  IMAD.U32 R4, RZ, RZ, UR13 ;  /* 0x0000000dff047e24 */ /* 0x000fe2000f8e00ff */
[----:B------:R-:W-:Y:S01]  /*0b80*/  UMOV UR5, URZ ;  /* 0x0000003f00057c82 */ /* 0x000fe20008000000 */
[----:B------:R-:W-:Y:S01]  /*0b90*/  UMOV UR4, URZ ;  /* 0x0000003f00047c82 */ /* 0x000fe20008000000 */
[----:B------:R-:W-:-:S04]  /*0ba0*/  USHF.R.S32.HI UR9, URZ, 0x1f, UR8 ;  /* 0x0000001f3f097899 */ /* 0x000fc80008011408 */
[----:B------:R-:W-:Y:S01]  /*0bb0*/  ULEA.HI UR9, UR9, UR8, URZ, 0x7 ;  /* 0x0000000809097291 */ /* 0x000fe2000f8f383f */
[----:B-1----:R-:W-:-:S13]  /*0bc0*/  ISETP.NE.AND P4, PT, R0, 0x1, PT ;  /* 0x000000010000780c */ /* 0x002fda0003f85270 */
[----:B0-----:R-:W0:Y:S01]  /*0bd0*/  @P4 LDC R3, c[0x0][0x10] ;  /* 0x00000400ff034b82 */ /* 0x001e220000000800 */
[----:B------:R-:W-:Y:S02]  /*0be0*/  @P4 IMAD.MOV.U32 R15, RZ, RZ, RZ ;  /* 0x000000ffff0f4224 */ /* 0x000fe400078e00ff */
[----:B------:R-:W-:-:S05]  /*0bf0*/  @P4 IMAD.MOV.U32 R5, RZ, RZ, RZ ;  /* 0x000000ffff054224 */ /* 0x000fca00078e00ff */
[----:B------:R-:W1:Y:S01]  /*0c00*/  @!P4 LDC R9, c[0x0][0xc] ;  /* 0x00000300ff09cb82 */ /* 0x000e620000000800 */
[----:B------:R-:W-:Y:S01]  /*0c10*/  ULDC UR6, c[0x0][0xc] ;  /* 0x0000030000067ab9 */ /* 0x000fe20000000800 */
[----:B------:R-:W-:Y:S02]  /*0c20*/  ULDC UR7, c[0x0][0x10] ;  /* 0x0000040000077ab9 */ /* 0x000fe40000000800 */
[----:B------:R-:W-:-:S04]  /*0c30*/  UIMAD.WIDE.U32 UR6, UR6, UR7, URZ ;  /* 0x00000007060672a5 */ /* 0x000fc8000f8e003f */
[----:B------:R-:W3:Y:S01]  /*0c40*/  LDC R8, c[0x0][0x14] ;  /* 0x00000500ff087b82 */ /* 0x000ee20000000800 */
[----:B0-----:R-:W-:Y:S01]  /*0c50*/  @P4 IMAD.WIDE.U32 R2, R3, UR13, R14 ;  /* 0x0000000d03024c25 */ /* 0x001fe2000f8e000e */
[----:B------:R-:W-:-:S03]  /*0c60*/  USHF.R.S32.HI UR13, URZ, 0x7, UR9 ;  /* 0x000000073f0d7899 */ /* 0x000fc60008011409 */
[----:B------:R-:W-:Y:S02]  /*0c70*/  @P4 IMAD.IADD R3, R3, 0x1, R5 ;  /* 0x0000000103034824 */ /* 0x000fe400078e0205 */
[----:B------:R-:W-:Y:S02]  /*0c80*/  IMAD.MOV.U32 R5, RZ, RZ, RZ ;  /* 0x000000ffff057224 */ /* 0x000fe400078e00ff */
[----:B-1----:R-:W-:-:S04]  /*0c90*/  @!P4 IMAD.WIDE.U32 R4, R14, R9, R4 ;  /* 0x000000090e04c225 */ /* 0x002fc800078e0004 */
[----:B------:R-:W-:Y:S02]  /*0ca0*/  @!P4 IMAD.MOV.U32 R2, RZ, RZ, R4 ;  /* 0x000000ffff02c224 */ /* 0x000fe400078e0004 */
[C---:B---3--:R-:W-:Y:S02]  /*0cb0*/  IMAD R17, R8.reuse, UR7, RZ ;  /* 0x0000000708117c24 */ /* 0x048fe4000f8e02ff */
[----:B------:R-:W-:Y:S01]  /*0cc0*/  IMAD.WIDE.U32 R8, R8, UR6, RZ ;  /* 0x0000000608087c25 */ /* 0x000fe2000f8e00ff */
[----:B------:R-:W-:-:S03]  /*0cd0*/  ULDC.64 UR6, c[0x0][0x650] ;  /* 0x0001940000067ab9 */ /* 0x000fc60000000a00 */
[----:B------:R-:W-:Y:S02]  /*0ce0*/  @!P4 IMAD.MOV.U32 R3, RZ, RZ, R5 ;  /* 0x000000ffff03c224 */ /* 0x000fe400078e0005 */
[----:B------:R-:W-:Y:S01]  /*0cf0*/  IMAD.IADD R0, R9, 0x1, R17 ;  /* 0x0000000109007824 */ /* 0x000fe200078e0211 */
[----:B------:R-:W-:Y:S06]  /*0d00*/  @P1 BRA `(.L_x_11) ;  /* 0x0000000000201947 */ /* 0x000fec0003800000 */
[----:B------:R-:W-:Y:S01]  /*0d10*/  UISETP.GE.U32.AND UP0, UPT, UR13, 0x3, UPT ;  /* 0x000000030d00788c */ /* 0x000fe2000bf06070 */
[----:B------:R-:W-:Y:S01]  /*0d20*/  IADD3 R2, P1, R2, R8, RZ ;  /* 0x0000000802027210 */ /* 0x000fe20007f3e0ff */
[----:B------:R-:W-:-:S04]  /*0d30*/  UIMAD.WIDE.U32 UR4, UR13, -0x55555555, URZ ;  /* 0xaaaaaaab0d0478a5 */ /* 0x000fc8000f8e003f */
[----:B------:R-:W-:Y:S01]  /*0d40*/  USHF.R.U32.HI UR5, URZ, 0x1, UR5 ;  /* 0x000000013f057899 */ /* 0x000fe20008011605 */
[----:B------:R-:W-:Y:S02]  /*0d50*/  IMAD.X R3, R0, 0x1, R3, P1 ;  /* 0x0000000100037824 */ /* 0x000fe400008e0603 */
[----:B------:R-:W-:Y:S02]  /*0d60*/  UMOV UR4, URZ ;  /* 0x0000003f00047c82 */ /* 0x000fe40008000000 */
[----:B------:R-:W-:Y:S02]  /*0d70*/  @UP0 ULOP3.LUT UR4, UR5, 0x1, URZ, 0xc0, !UPT ;  /* 0x0000000105040892 */ /* 0x000fe4000f8ec03f */
[----:B------:R-:W-:-:S12]  /*0d80*/  UIMAD UR5, UR5, -0x3, UR13 ;  /* 0xfffffffd050578a4 */ /* 0x000fd8000f8e020d */
.L_x_11:
[----:B------:R-:W-:Y:S01]  /*0d90*/  ISETP.GE.U32.AND P1, PT, R2, UR6, PT ;  /* 0x0000000602007c0c */ /* 0x000fe2000bf26070 */
[----:B------:R-:W-:Y:S01]  /*0da0*/  IMAD.MOV.U32 R6, RZ, RZ, -0x1 ;  /* 0xffffffffff067424 */ /* 0x000fe200078e00ff */
[----:B------:R-:W-:Y:S01]  /*0db0*/  PRMT R17, RZ, 0x7610, R17 ;  /* 0x00007610ff117816 */ /* 0x000fe20000000011 */
[----:B------:R-:W-:Y:S01]  /*0dc0*/  IMAD.MOV.U32 R4, RZ, RZ, -0x1 ;  /* 0xffffffffff047424 */ /* 0x000fe200078e00ff */
[----:B------:R-:W-:Y:S01]  /*0dd0*/  ISETP.GE.U32.AND.EX P1, PT, R3, UR7, PT, P1 ;  /* 0x0000000703007c0c */ /* 0x000fe2000bf26110 */
[----:B------:R-:W-:-:S12]  /*0de0*/  IMAD.MOV.U32 R5, RZ, RZ, -0x1 ;  /* 0xffffffffff057424 */ /* 0x000fd800078e00ff */
[----:B------:R-:W-:Y:S05]  /*0df0*/  @P1 BRA `(.L_x_12) ;  /* 0x0000000400241947 */ /* 0x000fea0003800000 */
[----:B------:R-:W0:Y:S01]  /*0e00*/  LDC.64 R28, c[0x0][0x628] ;  /* 0x00018a00ff1c7b82 */ /* 0x000e220000000a00 */
[----:B------:R-:W-:Y:S02]  /*0e10*/  IMAD.MOV.U32 R4, RZ, RZ, R2 ;  /* 0x000000ffff047224 */ /* 0x000fe400078e0002 */
[----:B------:R-:W-:-:S05]  /*0e20*/  IMAD.MOV.U32 R5, RZ, RZ, R3 ;  /* 0x000000ffff057224 */ /* 0x000fca00078e0003 */
[----:B------:R-:W1:Y:S08]  /*0e30*/  LDC R6, c[0x0][0x630] ;  /* 0x00018c00ff067b82 */ /* 0x000e700000000800 */
[----:B------:R-:W3:Y:S01]  /*0e40*/  LDC.64 R30, c[0x0][0x620] ;  /* 0x00018800ff1e7b82 */ /* 0x000ee20000000a00 */
[----:B0-----:R-:W-:-:S04]  /*0e50*/  ISETP.NE.U32.AND P1, PT, R28, RZ, PT ;  /* 0x000000ff1c00720c */ /* 0x001fc80003f25070 */
[----:B------:R-:W-:-:S13]  /*0e60*/  ISETP.NE.AND.EX P1, PT, R29, RZ, PT, P1 ;  /* 0x000000ff1d00720c */ /* 0x000fda0003f25310 */
[----:B-1-3--:R-:W-:Y:S05]  /*0e70*/  @!P1 BRA `(.L_x_13) ;  /* 0x0000000000289947 */ /* 0x00afea0003800000 */
[----:B------:R-:W0:Y:S02]  /*0e80*/  LDC R17, c[0x0][0x634] ;  /* 0x00018d00ff117b82 */ /* 0x000e240000000800 */
[----:B0-----:R-:W-:-:S05]  /*0e90*/  IADD3 R17, P1, R2, R17, RZ ;  /* 0x0000001102117210 */ /* 0x001fca0007f3e0ff */
[----:B------:R-:W-:-:S04]  /*0ea0*/  IMAD.X R27, RZ, RZ, R3, P1 ;  /* 0x000000ffff1b7224 */ /* 0x000fc800008e0603 */
[----:B------:R-:W-:-:S04]  /*0eb0*/  IMAD.WIDE.U32 R4, R27, R28, RZ ;  /* 0x0000001c1b047225 */ /* 0x000fc800078e00ff */
[----:B------:R-:W-:-:S04]  /*0ec0*/  IMAD.WIDE.U32 R18, P1, R17, R29, R4 ;  /* 0x0000001d11127225 */ /* 0x000fc80007820004 */
[----:B------:R-:W-:-:S04]  /*0ed0*/  IMAD.WIDE.U32 R4, R17, R28, RZ ;  /* 0x0000001c11047225 */ /* 0x000fc800078e00ff */
[----:B------:R-:W-:Y:S01]  /*0ee0*/  IMAD.X R21, RZ, RZ, RZ, P1 ;  /* 0x000000ffff157224 */ /* 0x000fe200008e06ff */
[----:B------:R-:W-:Y:S01]  /*0ef0*/  IADD3 RZ, P1, R5, R18, RZ ;  /* 0x0000001205ff7210 */ /* 0x000fe20007f3e0ff */
[----:B------:R-:W-:-:S04]  /*0f00*/  IMAD.MOV.U32 R20, RZ, RZ, R19 ;  /* 0x000000ffff147224 */ /* 0x000fc800078e0013 */
[----:B------:R-:W-:-:S08]  /*0f10*/  IMAD.WIDE.U32.X R4, R27, R29, R20, P1 ;  /* 0x0000001d1b047225 */ /* 0x000fd000008e0414 */
.L_x_13:
[----:B------:R-:W0:Y:S01]  /*0f20*/  LDC.64 R32, c[0x0][0x640] ;  /* 0x00019000ff207b82 */ /* 0x000e220000000a00 */
[-CC-:B------:R-:W-:Y:S01]  /*0f30*/  SHF.R.U64 R37, R4, R6.reuse, R5.reuse ;  /* 0x0000000604257219 */ /* 0x180fe20000001205 */
[----:B------:R-:W-:Y:S01]  /*0f40*/  IMAD.MOV.U32 R35, RZ, RZ, 0x1 ;  /* 0x00000001ff237424 */ /* 0x000fe200078e00ff */
[----:B------:R-:W-:Y:S02]  /*0f50*/  SHF.R.U32.HI R4, RZ, R6, R5 ;  /* 0x00000006ff047219 */ /* 0x000fe40000011605 */
[----:B------:R-:W-:-:S03]  /*0f60*/  IADD3 R17, P1, RZ, -R37, RZ ;  /* 0x80000025ff117210 */ /* 0x000fc60007f3e0ff */
[----:B------:R-:W1:Y:S02]  /*0f70*/  LDC R18, c[0x0][0x618] ;  /* 0x00018600ff127b82 */ /* 0x000e640000000800 */
[----:B------:R-:W-:-:S04]  /*0f80*/  IMAD.X R5, RZ, RZ, ~R4, P1 ;  /* 0x000000ffff057224 */ /* 0x000fc800008e0e04 */
[-C--:B------:R-:W-:Y:S02]  /*0f90*/  IMAD R6, R5, R30.reuse, RZ ;  /* 0x0000001e05067224 */ /* 0x080fe400078e02ff */
[----:B------:R-:W3:Y:S01]  /*0fa0*/  LDC R19, c[0x0][0x608] ;  /* 0x00018200ff137b82 */ /* 0x000ee20000000800 */
[----:B------:R-:W-:-:S04]  /*0fb0*/  IMAD.WIDE.U32 R4, R17, R30, R2 ;  /* 0x0000001e11047225 */ /* 0x000fc800078e0002 */
[----:B------:R-:W-:-:S03]  /*0fc0*/  IMAD R17, R17, R31, R6 ;  /* 0x0000001f11117224 */ /* 0x000fc600078e0206 */
[----:B------:R-:W2:Y:S01]  /*0fd0*/  LDC R28, c[0x0][0x658] ;  /* 0x00019600ff1c7b82 */ /* 0x000ea20000000800 */
[----:B------:R-:W-:Y:S01]  /*0fe0*/  IMAD.IADD R5, R5, 0x1, R17 ;  /* 0x0000000105057824 */ /* 0x000fe200078e0211 */
[----:B0-----:R-:W-:Y:S01]  /*0ff0*/  ISETP.NE.U32.AND P1, PT, R32, RZ, PT ;  /* 0x000000ff2000720c */ /* 0x001fe20003f25070 */
[----:B------:R-:W-:-:S03]  /*1000*/  IMAD.MOV.U32 R17, RZ, RZ, -0x1 ;  /* 0xffffffffff117424 */ /* 0x000fc600078e00ff */
[----:B------:R-:W-:Y:S02]  /*1010*/  ISETP.NE.AND.EX P1, PT, R33, RZ, PT, P1 ;  /* 0x000000ff2100720c */ /* 0x000fe40003f25310 */
[----:B------:R-:W0:Y:S01]  /*1020*/  LDC R31, c[0x0][0x600] ;  /* 0x00018000ff1f7b82 */ /* 0x000e220000000800 */
[-CC-:B-1----:R-:W-:Y:S02]  /*1030*/  SHF.R.U64 R29, R4, R18.reuse, R5.reuse ;  /* 0x00000012041d7219 */ /* 0x182fe40000001205 */
[----:B------:R-:W-:-:S05]  /*1040*/  SHF.R.U32.HI R4, RZ, R18, R5 ;  /* 0x00000012ff047219 */ /* 0x000fca0000011605 */
[----:B------:R-:W1:Y:S01]  /*1050*/  LDC R30, c[0x0][0x648] ;  /* 0x00019200ff1e7b82 */ /* 0x000e620000000800 */
[-CC-:B---3--:R-:W-:Y:S02]  /*1060*/  SHF.R.U64 R39, R29, R19.reuse, R4.reuse ;  /* 0x000000131d277219 */ /* 0x188fe40000001204 */
[----:B------:R-:W-:-:S05]  /*1070*/  SHF.R.U32.HI R5, RZ, R19, R4 ;  /* 0x00000013ff057219 */ /* 0x000fca0000011604 */
[----:B------:R-:W3:Y:S01]  /*1080*/  LDC R34, c[0x0][0x638] ;  /* 0x00018e00ff227b82 */ /* 0x000ee20000000800 */
[-C--:B--2---:R-:W-:Y:S02]  /*1090*/  SHF.L.U32 R4, R17, R28.reuse, RZ ;  /* 0x0000001c11047219 */ /* 0x084fe400000006ff */
[--C-:B------:R-:W-:Y:S02]  /*10a0*/  SHF.R.U64 R38, R39, R28, R5.reuse ;  /* 0x0000001c27267219 */ /* 0x100fe40000001205 */
[----:B------:R-:W-:Y:S02]  /*10b0*/  LOP3.LUT R6, RZ, R4, RZ, 0x33, !PT ;  /* 0x00000004ff067212 */ /* 0x000fe400078e33ff */
[----:B------:R-:W-:Y:S01]  /*10c0*/  SHF.R.U32.HI R5, RZ, R28, R5 ;  /* 0x0000001cff057219 */ /* 0x000fe20000011605 */
[----:B------:R-:W2:Y:S01]  /*10d0*/  LDC R36, c[0x0][0x610] ;  /* 0x00018400ff247b82 */ /* 0x000ea20000000800 */
[----:B------:R-:W-:Y:S01]  /*10e0*/  IMAD.MOV.U32 R4, RZ, RZ, R38 ;  /* 0x000000ffff047224 */ /* 0x000fe200078e0026 */
[----:B------:R-:W-:Y:S06]  /*10f0*/  @!P1 BRA `(.L_x_14) ;  /* 0x0000000000289947 */ /* 0x000fec0003800000 */
[----:B------:R-:W4:Y:S02]  /*1100*/  LDC R17, c[0x0][0x64c] ;  /* 0x00019300ff117b82 */ /* 0x000f240000000800 */
[----:B----4-:R-:W-:-:S05]  /*1110*/  IADD3 R17, P1, R38, R17, RZ ;  /* 0x0000001126117210 */ /* 0x010fca0007f3e0ff */
        /* <DEDUP_REMOVED lines=8> */
.L_x_14:
[----:B-1----:R-:W-:Y:S01]  /*11a0*/  SHF.R.U64 R15, R4, R30, R5 ;  /* 0x0000001e040f7219 */ /* 0x002fe20000001205 */
[----:B------:R-:W-:Y:S01]  /*11b0*/  @P4 IMAD R24, R25, R26, R14 ;  /* 0x0000001a19184224 */ /* 0x000fe200078e020e */
[----:B------:R-:W-:Y:S01]  /*11c0*/  LOP3.LUT R5, R39, R6, RZ, 0xc0, !PT ;  /* 0x0000000627057212 */ /* 0x000fe200078ec0ff */
[----:B0-----:R-:W-:Y:S01]  /*11d0*/  VIADD R6, R31, 0xffffffff ;  /* 0xffffffff1f067836 */ /* 0x001fe20000000000 */
[----:B------:R-:W-:Y:S01]  /*11e0*/  SHF.L.U32 R4, R35, R28, RZ ;  /* 0x0000001c23047219 */ /* 0x000fe200000006ff */
[----:B------:R-:W-:-:S03]  /*11f0*/  IMAD.MOV R17, RZ, RZ, -R15 ;  /* 0x000000ffff117224 */ /* 0x000fc600078e0a0f */
[----:B------:R-:W-:Y:S01]  /*1200*/  LOP3.LUT R29, R29, R6, RZ, 0xc0, !PT ;  /* 0x000000061d1d7212 */ /* 0x000fe200078ec0ff */
[----:B------:R-:W-:Y:S02]  /*1210*/  IMAD R5, R4, R15, R5 ;  /* 0x0000000f04057224 */ /* 0x000fe400078e0205 */
[----:B---3--:R-:W-:Y:S02]  /*1220*/  IMAD R4, R17, R34, R38 ;  /* 0x0000002211047224 */ /* 0x008fe400078e0226 */
[----:B--2---:R-:W-:Y:S02]  /*1230*/  IMAD R6, R5, R36, R24 ;  /* 0x0000002405067224 */ /* 0x004fe400078e0218 */
[----:B------:R-:W-:Y:S02]  /*1240*/  IMAD R5, R4, R31, R29 ;  /* 0x0000001f04057224 */ /* 0x000fe400078e021d */
[----:B------:R-:W-:-:S03]  /*1250*/  IMAD.MOV.U32 R17, RZ, RZ, 0x1 ;  /* 0x00000001ff117424 */ /* 0x000fc600078e00ff */
[----:B------:R-:W-:Y:S02]  /*1260*/  SEL R4, R5, R6, !P4 ;  /* 0x0000000605047207 */ /* 0x000fe40006000000 */
[----:B------:R-:W-:Y:S01]  /*1270*/  SEL R6, R6, R5, !P4 ;  /* 0x0000000506067207 */ /* 0x000fe20006000000 */
[----:B------:R-:W-:-:S07]  /*1280*/  IMAD.MOV.U32 R5, RZ, RZ, R37 ;  /* 0x000000ffff057224 */ /* 0x000fce00078e0025 */
.L_x_12:
[----:B------:R-:W-:Y:S05]  /*1290*/  @!P3 BRA `(.L_x_15) ;  /* 0x00000000000cb947 */ /* 0x000fea0003800000 */
[----:B------:R-:W-:Y:S01]  /*12a0*/  UCGABAR_WAIT ;  /* 0x0000000000007dc7 */ /* 0x000fe20008000000 */
[----:B------:R-:W-:Y:S01]  /*12b0*/  CCTL.IVALL ;  /* 0x00000000ff00798f */ /* 0x000fe20002000000 */
[----:B------:R-:W-:Y:S05]  /*12c0*/  BRA `(.L_x_16) ;  /* 0x0000000000047947 */ /* 0x000fea0003800000 */
.L_x_15:
[----:B------:R-:W-:Y:S06]  /*12d0*/  BAR.SYNC.DEFER_BLOCKING 0x0 ;  /* 0x0000000000007b1d */ /* 0x000fec0000010000 */
.L_x_16:
[----:B------:R-:W-:Y:S05]  /*12e0*/  @!P2 BRA `(.L_x_17) ;  /* 0x000000440050a947 */ /* 0x000fea0003800000 */
[----:B------:R-:W-:-:S13]  /*12f0*/  ISETP.GT.U32.AND P1, PT, R40, 0x1, PT ;  /* 0x000000012800780c */ /* 0x000fda0003f24070 */
[----:B------:R-:W-:Y:S05]  /*1300*/  @P1 EXIT ;  /* 0x000000000000194d */ /* 0x000fea0003800000 */
.L_x_18:
[----:B------:R-:W-:-:S08]  /*1310*/  NOP ;  /* 0x0000000000007918 */ /* 0x000fd00000000000 */
[----:B------:R-:W0:Y:S02]  /*1320*/  USETMAXREG.TRY_ALLOC.CTAPOOL UP0, 0xe8 ;  /* 0x000000e8000079c8 */ /* 0x000e240008000600 */
[----:B0-----:R-:W-:-:S13]  /*1330*/  PLOP3.LUT P1, PT, PT, PT, UP0, 0x80, 0x0 ;  /* 0x000000000000781c */ /* 0x001fda0003f2f008 */
[----:B------:R-:W-:Y:S05]  /*1340*/  @!P1 BRA `(.L_x_18) ;  /* 0xfffffffc00f09947 */ /* 0x000fea000383ffff */
[----:B------:R-:W-:-:S13]  /*1350*/  LOP3.LUT P1, RZ, R17, 0xff, RZ, 0xc0, !PT ;  /* 0x000000ff11ff7812 */ /* 0x000fda000782c0ff */
[----:B------:R-:W-:Y:S05]  /*1360*/  @!P1 EXIT ;  /* 0x000000000000994d */ /* 0x000fea0003800000 */
[----:B------:R-:W0:Y:S01]  /*1370*/  S2UR UR6, SR_CgaCtaId ;  /* 0x00000000000679c3 */ /* 0x000e220000008800 */
[CC--:B------:R-:W-:Y:S01]  /*1380*/  LEA.HI R11, R23.reuse, R10.reuse, RZ, 0x2 ;  /* 0x0000000a170b7211 */ /* 0x0c0fe200078f10ff */
[----:B------:R-:W-:Y:S01]  /*1390*/  UIADD3 UR7, UR11, -0x1, URZ ;  /* 0xffffffff0b077890 */ /* 0x000fe2000fffe03f */
[----:B------:R-:W-:Y:S01]  /*13a0*/  LEA.HI R23, R23, R10, RZ, 0x5 ;  /* 0x0000000a17177211 */ /* 0x000fe200078f28ff */
[----:B------:R-:W-:Y:S01]  /*13b0*/  UMOV UR9, 0x400 ;  /* 0x0000040000097882 */ /* 0x000fe20000000000 */
[--C-:B------:R-:W-:Y:S01]  /*13c0*/  SHF.R.S32.HI R14, RZ, 0x2, R11.reuse ;  /* 0x00000002ff0e7819 */ /* 0x100fe2000001140b */
[----:B------:R-:W-:Y:S01]  /*13d0*/  UISETP.LT.AND UP0, UPT, UR13, 0x1, UPT ;  /* 0x000000010d00788c */ /* 0x000fe2000bf01270 */
[----:B------:R-:W-:Y:S01]  /*13e0*/  SHF.R.S32.HI R15, RZ, 0x1f, R11 ;  /* 0x0000001fff0f7819 */ /* 0x000fe2000001140b */
[----:B------:R-:W-:Y:S01]  /*13f0*/  USHF.L.U32 UR22, UR13, 0x1, URZ ;  /* 0x000000010d167899 */ /* 0x000fe2000800063f */
[----:B------:R-:W-:Y:S01]  /*1400*/  SHF.R.S32.HI R23, RZ, 0x5, R23 ;  /* 0x00000005ff177819 */ /* 0x000fe20000011417 */
[----:B------:R-:W-:Y:S01]  /*1410*/  USEL UR10, UR13, 0x1, UP0 ;  /* 0x000000010d0a7887 */ /* 0x000fe20008000000 */
[----:B------:R-:W-:Y:S01]  /*1420*/  LEA.HI R15, R15, R14, RZ, 0x3 ;  /* 0x0000000e0f0f7211 */ /* 0x000fe200078f18ff */
[----:B------:R-:W-:Y:S01]  /*1430*/  UISETP.NE.AND UP0, UPT, UR7, URZ, UPT ;  /* 0x0000003f0700728c */ /* 0x000fe2000bf05270 */
[----:B------:R-:W-:Y:S01]  /*1440*/  LOP3.LUT R17, R11, 0xfffffffc, RZ, 0xc0, !PT ;  /* 0xfffffffc0b117812 */ /* 0x000fe200078ec0ff */
[----:B------:R-:W-:Y:S01]  /*1450*/  UIADD3 UR10, -UR10, UR13, URZ ;  /* 0x0000000d0a0a7290 */ /* 0x000fe2000fffe13f */
[----:B------:R-:W-:Y:S01]  /*1460*/  LOP3.LUT R15, R15, 0xfffffff8, RZ, 0xc0, !PT ;  /* 0xfffffff80f0f7812 */ /* 0x000fe200078ec0ff */
[----:B------:R-:W-:Y:S01]  /*1470*/  USEL UR16, URZ, 0x1, UP0 ;  /* 0x000000013f107887 */ /* 0x000fe20008000000 */
[----:B------:R-:W-:Y:S01]  /*1480*/  LOP3.LUT R85, R7, 0x1, RZ, 0xfc, !PT ;  /* 0x0000000107557812 */ /* 0x000fe200078efcff */
[----:B------:R-:W-:-:S02]  /*1490*/  IMAD.IADD R17, R10, 0x1, -R17 ;  /* 0x000000010a117824 */ /* 0x000fc400078e0a11 */
[----:B------:R-:W-:Y:S02]  /*14a0*/  IMAD.IADD R14, R14, 0x1, -R15 ;  /* 0x000000010e0e7824 */ /* 0x000fe400078e0a0f */
[----:B------:R-:W-:Y:S01]  /*14b0*/  IMAD.U32 R86, RZ, RZ, UR16 ;  /* 0x00000010ff567e24 */ /* 0x000fe2000f8e00ff */
[----:B0-----:R-:W-:Y:S02]  /*14c0*/  ULEA UR9, UR6, UR9, 0x18 ;  /* 0x0000000906097291 */ /* 0x001fe4000f8ec03f */
[--C-:B------:R-:W-:Y:S01]  /*14d0*/  SHF.R.S32.HI R15, RZ, 0x1f, R14.reuse ;  /* 0x0000001fff0f7819 */ /* 0x100fe2000001140e */
[----:B------:R-:W-:Y:S01]  /*14e0*/  USHF.L.U32 UR6, UR7, 0x3, URZ ;  /* 0x0000000307067899 */ /* 0x000fe2000800063f */
[C-C-:B------:R-:W-:Y:S01]  /*14f0*/  IMAD R20, R23.reuse, -0x10, -R14.reuse ;  /* 0xfffffff017147824 */ /* 0x140fe200078e0a0e */
[----:B------:R-:W-:Y:S02]  /*1500*/  UIADD3 UR7, UR9, 0x100, URZ ;  /* 0x0000010009077890 */ /* 0x000fe4000fffe03f */
[----:B------:R-:W-:Y:S01]  /*1510*/  ULOP3.LUT UR6, UR6, 0x8, URZ, 0xc0, !UPT ;  /* 0x0000000806067892 */ /* 0x000fe2000f8ec03f */
[----:B------:R-:W-:Y:S01]  /*1520*/  IMAD.WIDE R10, R23, 0x10, R14 ;  /* 0x00000010170a7825 */ /* 0x000fe200078e020e */
[----:B------:R-:W-:-:S02]  /*1530*/  UIADD3 UR8, UR9, 0x6100, URZ ;  /* 0x0000610009087890 */ /* 0x000fc4000fffe03f */
[----:B------:R-:W-:Y:S02]  /*1540*/  USHF.R.U32.HI UR7, URZ, 0x4, UR7 ;  /* 0x000000043f077899 */ /* 0x000fe40008011607 */
[----:B------:R-:W-:Y:S02]  /*1550*/  USHF.R.U32.HI UR8, URZ, 0x4, UR8 ;  /* 0x000000043f087899 */ /* 0x000fe40008011608 */
[----:B------:R-:W-:Y:S02]  /*1560*/  ULOP3.LUT UR24, UR6, 0x8, URZ, 0x3c, !UPT ;  /* 0x0000000806187892 */ /* 0x000fe4000f8e3c3f */
[----:B------:R-:W-:Y:S02]  /*1570*/  ULOP3.LUT UR12, UR6, 0x18, URZ, 0x3c, !UPT ;  /* 0x00000018060c7892 */ /* 0x000fe4000f8e3c3f */
[----:B------:R-:W-:Y:S01]  /*1580*/  UIADD3 UR23, UR9, 0x40, URZ ;  /* 0x0000004009177890 */ /* 0x000fe2000fffe03f */
[----:B------:R-:W-:Y:S01]  /*1590*/  ULDC UR6, c[0x0][0x284] ;  /* 0x0000a10000067ab9 */ /* 0x000fe20000000800 */
[----:B------:R-:W-:Y:S01]  /*15a0*/  ULOP3.LUT UR7, UR7, 0x3fff, URZ, 0xc0, !UPT ;  /* 0x00003fff07077892 */ /* 0x000fe2000f8ec03f */
[----:B------:R-:W-:Y:S01]  /*15b0*/  VIADD R20, R20, UR6 ;  /* 0x0000000614147c36 */ /* 0x000fe20008000000 */
[----:B------:R-:W-:-:S02]  /*15c0*/  ULOP3.LUT UR8, UR8, 0x3fff, URZ, 0xc0, !UPT ;  /* 0x00003fff08087892 */ /* 0x000fc4000f8ec03f */
[----:B------:R-:W-:Y:S02]  /*15d0*/  ULEA UR11, UR11, UR23, 0x3 ;  /* 0x000000170b0b7291 */ /* 0x000fe4000f8e183f */
[----:B------:R-:W-:Y:S02]  /*15e0*/  ULOP3.LUT UR14, UR7, 0x10000, URZ, 0xfc, !UPT ;  /* 0x00010000070e7892 */ /* 0x000fe4000f8efc3f */
[----:B------:R-:W-:-:S12]  /*15f0*/  ULOP3.LUT UR15, UR8, 0x10000, URZ, 0xfc, !UPT ;  /* 0x00010000080f7892 */ /* 0x000fd8000f8efc3f */
.L_x_109:
[----:B------:R-:W-:Y:S01]  /*1600*/  SHF.L.U32 R14, R86, 0x1f, RZ ;  /* 0x0000001f560e7819 */ /* 0x000fe200000006ff */
[----:B------:R-:W0:Y:S01]  /*1610*/  LDC R15, c[0x0][0x28c] ;  /* 0x0000a300ff0f7b82 */ /* 0x000e220000000800 */
[----:B------:R-:W-:Y:S01]  /*1620*/  UMOV UR6, URZ ;  /* 0x0000003f00067c82 */ /* 0x000fe20008000000 */
[----:B------:R-:W-:Y:S01]  /*1630*/  UMOV UR25, UR5 ;  /* 0x0000000500197c82 */ /* 0x000fe20008000000 */
[----:B------:R-:W1:Y:S01]  /*1640*/  SYNCS.PHASECHK.TRANS64.TRYWAIT P1, [UR11+-0x8], R14 ;  /* 0xfffff80eff0075a7 */ /* 0x000e62000802014b */
[----:B0-----:R-:W-:Y:S01]  /*1650*/  ISETP.GE.AND P2, PT, R15, 0x1, PT ;  /* 0x000000010f00780c */ /* 0x001fe20003f46270 */
[----:B-1-34-:R-:W-:-:S12]  /*1660*/  @!P1 BRA `(.L_x_19) ;  /* 0x0000005000449947 */ /* 0x01afd80003800000 */
.L_x_130:
[----:B------:R-:W-:Y:S01]  /*1670*/  UMOV UR7, URZ ;  /* 0x0000003f00077c82 */ /* 0x000fe20008000000 */
[----:B------:R-:W-:Y:S01]  /*1680*/  UMOV UR8, URZ ;  /* 0x0000003f00087c82 */ /* 0x000fe20008000000 */
[----:B------:R-:W-:Y:S01]  /*1690*/  CS2R R22, SRZ ;  /* 0x0000000000167805 */ /* 0x000fe2000001ff00 */
[----:B------:R-:W-:Y:S01]  /*16a0*/  IMAD.MOV.U32 R21, RZ, RZ, RZ ;  /* 0x000000ffff157224 */ /* 0x000fe200078e00ff */
[----:B------:R-:W-:Y:S02]  /*16b0*/  CS2R R56, SRZ ;  /* 0x0000000000387805 */ /* 0x000fe4000001ff00 */
[----:B------:R-:W-:Y:S02]  /*16c0*/  CS2R R58, SRZ ;  /* 0x00000000003a7805 */ /* 0x000fe4000001ff00 */
[----:B------:R-:W-:Y:S02]  /*16d0*/  CS2R R60, SRZ ;  /* 0x00000000003c7805 */ /* 0x000fe4000001ff00 */
[----:B------:R-:W-:-:S02]  /*16e0*/  CS2R R62, SRZ ;  /* 0x00000000003e7805 */ /* 0x000fc4000001ff00 */
[----:B------:R-:W-:Y:S02]  /*16f0*/  CS2R R64, SRZ ;  /* 0x0000000000407805 */ /* 0x000fe4000001ff00 */
[----:B------:R-:W-:Y:S02]  /*1700*/  CS2R R66, SRZ ;  /* 0x0000000000427805 */ /* 0x000fe4000001ff00 */
[----:B------:R-:W-:Y:S02]  /*1710*/  CS2R R68, SRZ ;  /* 0x0000000000447805 */ /* 0x000fe4000001ff00 */
[----:B------:R-:W-:Y:S02]  /*1720*/  CS2R R70, SRZ ;  /* 0x0000000000467805 */ /* 0x000fe4000001ff00 */
[----:B------:R-:W-:Y:S02]  /*1730*/  CS2R R72, SRZ ;  /* 0x0000000000487805 */ /* 0x000fe4000001ff00 */
[----:B------:R-:W-:-:S02]  /*1740*/  CS2R R74, SRZ ;  /* 0x00000000004a7805 */ /* 0x000fc4000001ff00 */
[----:B------:R-:W-:Y:S02]  /*1750*/  CS2R R76, SRZ ;  /* 0x00000000004c7805 */ /* 0x000fe4000001ff00 */
[----:B------:R-:W-:Y:S02]  /*1760*/  CS2R R78, SRZ ;  /* 0x00000000004e7805 */ /* 0x000fe4000001ff00 */
[----:B------:R-:W-:Y:S02]  /*1770*/  CS2R R80, SRZ ;  /* 0x0000000000507805 */ /* 0x000fe4000001ff00 */
[----:B------:R-:W-:Y:S01]  /*1780*/  CS2R R82, SRZ ;  /* 0x0000000000527805 */ /* 0x000fe2000001ff00 */
[----:B------:R-:W-:Y:S01]  /*1790*/  IMAD.MOV.U32 R84, RZ, RZ, RZ ;  /* 0x000000ffff547224 */ /* 0x000fe200078e00ff */
[----:B------:R-:W-:Y:S01]  /*17a0*/  CS2R R24, SRZ ;  /* 0x0000000000187805 */ /* 0x000fe2000001ff00 */
[----:B------:R-:W-:Y:S01]  /*17b0*/  IMAD.U32 R87, RZ, RZ, UR4 ;  /* 0x00000004ff577e24 */ /* 0x000fe2000f8e00ff */
        /* <DEDUP_REMOVED lines=14> */
[----:B------:R-:W-:Y:S01]  /*18a0*/  CS2R R54, SRZ ;  /* 0x0000000000367805 */ /* 0x000fe2000001ff00 */
[----:B------:R-:W-:Y:S06]  /*18b0*/  @!P2 BRA `(.L_x_20) ;  /* 0x00000004008ca947 */ /* 0x000fec0003800000 */
[----:B------:R-:W-:-:S13]  /*18c0*/  ISETP.NE.AND P2, PT, R85, 0x3, PT ;  /* 0x000000035500780c */ /* 0x000fda0003f45270 */
[----:B------:R-:W-:Y:S05]  /*18d0*/  @!P2 BRA `(.L_x_21) ;  /* 0x000000000004a947 */ /* 0x000fea0003800000 */
[----:B------:R-:W-:Y:S01]  /*18e0*/  BPT.TRAP 0x1 ;  /* 0x000000040000795c */ /* 0x000fe20000300000 */
.L_x_21:
[----:B------:R-:W-:Y:S01]  /*18f0*/  ULEA UR6, UR5, UR9, 0x3 ;  /* 0x0000000905067291 */ /* 0x000fe2000f8e183f */
[----:B0-----:R-:W-:-:S05]  /*1900*/  IMAD.U32 R14, RZ, RZ, UR4 ;  /* 0x00000004ff0e7e24 */ /* 0x001fca000f8e00ff */
[----:B------:R-:W-:-:S04]  /*1910*/  SHF.L.U32 R14, R14, 0x1f, RZ ;  /* 0x0000001f0e0e7819 */ /* 0x000fc800000006ff */
[----:B------:R0:W1:Y:S01]  /*1920*/  SYNCS.PHASECHK.TRANS64.TRYWAIT P1, [UR6], R14 ;  /* 0x0000000eff0075a7 */ /* 0x0000620008020146 */
[----:B------:R-:W-:Y:S05]  /*1930*/  @!P2 BRA `(.L_x_22) ;  /* 0x000000000004a947 */ /* 0x000fea0003800000 */
[----:B------:R-:W-:Y:S01]  /*1940*/  BPT.TRAP 0x1 ;  /* 0x000000040000795c */ /* 0x000fe20000300000 */
.L_x_22:
[----:B-1----:R-:W-:Y:S05]  /*1950*/  @P1 BRA `(.L_x_23) ;  /* 0x0000000000081947 */ /* 0x002fea0003800000 */
[----:B------:R-:W1:Y:S02]  /*1960*/  SYNCS.PHASECHK.TRANS64.TRYWAIT P1, [UR6], R14 ;  /* 0x0000000eff0075a7 */ /* 0x000e640008020146 */
[----:B-1----:R-:W-:Y:S05]  /*1970*/  @!P1 BRA `(.L_x_24) ;  /* 0x0000004c00989947 */ /* 0x002fea0003800000 */
.L_x_23:
[----:B------:R-:W-:Y:S01]  /*1980*/  ULEA UR6, UR5, UR14, 0x9 ;  /* 0x0000000e05067291 */ /* 0x000fe2000f8e483f */
[----:B------:R-:W-:Y:S01]  /*1990*/  WARPGROUP.ARRIVE ;  /* 0x00000000000079c5 */ /* 0x000fe20000000000 */
[----:B------:R-:W-:Y:S01]  /*19a0*/  ULEA UR7, UR5, UR15, 0x9 ;  /* 0x0000000f05077291 */ /* 0x000fe2000f8e483f */
[----:B------:R-:W-:Y:S01]  /*19b0*/  CS2R R22, SRZ ;  /* 0x0000000000167805 */ /* 0x000fe2000001ff00 */
[----:B------:R-:W-:Y:S01]  /*19c0*/  UMOV UR17, 0x40000040 ;  /* 0x4000004000117882 */ /* 0x000fe20000000000 */
[----:B------:R-:W-:Y:S01]  /*19d0*/  UMOV UR19, 0x40000040 ;  /* 0x4000004000137882 */ /* 0x000fe20000000000 */
[----:B------:R-:W-:Y:S01]  /*19e0*/  IMAD.MOV.U32 R21, RZ, RZ, RZ ;  /* 0x000000ffff157224 */ /* 0x000fe200078e00ff */
[----:B------:R-:W-:Y:S01]  /*19f0*/  UMOV UR16, UR6 ;  /* 0x0000000600107c82 */ /* 0x000fe20008000000 */
[----:B------:R-:W-:Y:S01]  /*1a00*/  CS2R R56, SRZ ;  /* 0x0000000000387805 */ /* 0x000fe2000001ff00 */
[----:B------:R-:W-:Y:S01]  /*1a10*/  UMOV UR18, UR7 ;  /* 0x0000000700127c82 */ /* 0x000fe20008000000 */
[----:B------:R-:W-:Y:S01]  /*1a20*/  CS2R R58, SRZ ;  /* 0x00000000003a7805 */ /* 0x000fe2000001ff00 */
[----:B------:R-:W-:Y:S01]  /*1a30*/  QGMMA.64x64x32.F32.E5M2.E5M2 R24, gdesc[UR16], RZ, !UPT ;  /* 0x00e00000101879f3 */ /* 0x000fe2000c7038ff */
[----:B------:R-:W-:Y:S01]  /*1a40*/  UIADD3 UR16, UR6, 0x2, URZ ;  /* 0x0000000206107890 */ /* 0x000fe2000fffe03f */
[----:B------:R-:W-:Y:S01]  /*1a50*/  CS2R R60, SRZ ;  /* 0x00000000003c7805 */ /* 0x000fe2000001ff00 */
[----:B------:R-:W-:Y:S01]  /*1a60*/  UIADD3 UR18, UR7, 0x2, URZ ;  /* 0x0000000207127890 */ /* 0x000fe2000fffe03f */
[----:B------:R-:W-:Y:S01]  /*1a70*/  CS2R R62, SRZ ;  /* 0x00000000003e7805 */ /* 0x000fe2000001ff00 */
[----:B------:R-:W-:Y:S01]  /*1a80*/  UMOV UR17, 0x40000040 ;  /* 0x4000004000117882 */ /* 0x000fe20000000000 */
[----:B------:R-:W-:Y:S01]  /*1a90*/  UMOV UR19, 0x40000040 ;  /* 0x4000004000137882 */ /* 0x000fe20000000000 */
        /* <DEDUP_REMOVED lines=9> */
[----:B------:R-:W-:Y:S01]  /*1b30*/  CS2R R82, SRZ ;  /* 0x0000000000527805 */ /* 0x000fe2000001ff00 */
[----:B------:R-:W-:Y:S01]  /*1b40*/  IMAD.MOV.U32 R84, RZ, RZ, RZ ;  /* 0x000000ffff547224 */ /* 0x000fe200078e00ff */
[----:B------:R-:W-:Y:S01]  /*1b50*/  QGMMA.64x64x32.F32.E5M2.E5M2 R24, gdesc[UR16], R24 ;  /* 0x00e00000101879f3 */ /* 0x000fe20008703818 */
[----:B------:R-:W-:Y:S02]  /*1b60*/  UIADD3 UR16, UR6, 0x4, URZ ;  /* 0x0000000406107890 */ /* 0x000fe4000fffe03f */
[----:B------:R-:W-:Y:S01]  /*1b70*/  UIADD3 UR18, UR7, 0x4, URZ ;  /* 0x0000000407127890 */ /* 0x000fe2000fffe03f */
[----:B------:R-:W-:Y:S01]  /*1b80*/  UMOV UR17, 0x40000040 ;  /* 0x4000004000117882 */ /* 0x000fe20000000000 */
[----:B------:R-:W-:-:S07]  /*1b90*/  UMOV UR19, 0x40000040 ;  /* 0x4000004000137882 */ /* 0x000fce0000000000 */
[----:B------:R-:W-:Y:S01]  /*1ba0*/  QGMMA.64x64x32.F32.E5M2.E5M2 R24, gdesc[UR16], R24 ;  /* 0x00e00000101879f3 */ /* 0x000fe20008703818 */
[----:B------:R-:W-:Y:S02]  /*1bb0*/  UIADD3 UR18, UR7, 0x6, URZ ;  /* 0x0000000607127890 */ /* 0x000fe4000fffe03f */
[----:B------:R-:W-:Y:S01]  /*1bc0*/  UIADD3 UR16, UR6, 0x6, URZ ;  /* 0x0000000606107890 */ /* 0x000fe2000fffe03f */
[----:B------:R-:W-:Y:S01]  /*1bd0*/  ULDC UR7, c[0x0][0x50c] ;  /* 0x0001430000077ab9 */ /* 0x000fe20000000800 */
[----:B------:R-:W-:Y:S01]  /*1be0*/  UMOV UR17, 0x40000040 ;  /* 0x4000004000117882 */ /* 0x000fe20000000000 */
[----:B------:R-:W-:Y:S01]  /*1bf0*/  UISETP.NE.AND UP0, UPT, UR7, 0x4, UPT ;  /* 0x000000040700788c */ /* 0x000fe2000bf05270 */
[----:B------:R-:W-:Y:S01]  /*1c00*/  UMOV UR19, 0x40000040 ;  /* 0x4000004000137882 */ /* 0x000fe20000000000 */
[----:B------:R-:W-:Y:S02]  /*1c10*/  UMOV UR6, 0x4 ;  /* 0x0000000400067882 */ /* 0x000fe40000000000 */
[----:B------:R-:W-:-:S06]  /*1c20*/  USEL UR7, URZ, 0x1, UP0 ;  /* 0x000000013f077887 */ /* 0x000fcc0008000000 */
[----:B------:R-:W-:Y:S01]  /*1c30*/  ISETP.NE.AND P1, PT, RZ, UR7, PT ;  /* 0x00000007ff007c0c */ /* 0x000fe2000bf25270 */
[----:B------:R-:W-:-:S12]  /*1c40*/  QGMMA.64x64x32.F32.E5M2.E5M2 R24, gdesc[UR16], R24, gsb0 ;  /* 0x00e00000101879f3 */ /* 0x000fd80008003818 */
[----:B------:R-:W-:Y:S05]  /*1c50*/  @!P1 BRA `(.L_x_25) ;  /* 0x0000000000889947 */ /* 0x000fea0003800000 */
[----:B------:R-:W-:Y:S02]  /*1c60*/  WARPGROUP.DEPBAR.LE gsb0, 0x0 ;  /* 0x00008000000079c5 */ /* 0x000fe40000010000 */
[----:B------:R-:W-:-:S01]  /*1c70*/  FADD R83, RZ, R24 ;  /* 0x00000018ff537221 */ /* 0x000fc20000000000 */
[----:B------:R-:W-:Y:S01]  /*1c80*/  FADD R84, RZ, R25 ;  /* 0x00000019ff547221 */ /* 0x000fe20000000000 */
        /* <DEDUP_REMOVED lines=30> */
[----:B------:R-:W-:-:S06]  /*1e70*/  UMOV UR6, URZ ;  /* 0x0000003f00067c82 */ /* 0x000fcc0008000000 */
.L_x_25:
[----:B------:R-:W-:-:S04]  /*1e80*/  UIADD3 UR25, UR5, 0x1, URZ ;  /* 0x0000000105197890 */ /* 0x000fc8000fffe03f */
[----:B------:R-:W-:-:S04]  /*1e90*/  UISETP.NE.AND UP0, UPT, UR25, 0x3, UPT ;  /* 0x000000031900788c */ /* 0x000fc8000bf05270 */
[----:B------:R-:W-:Y:S02]  /*1ea0*/  USEL UR8, URZ, 0x1, UP0 ;  /* 0x000000013f087887 */ /* 0x000fe40008000000 */
[----:B------:R-:W-:Y:S02]  /*1eb0*/  USEL UR25, UR25, URZ, UP0 ;  /* 0x0000003f19197287 */ /* 0x000fe40008000000 */
[----:B------:R-:W-:-:S06]  /*1ec0*/  ULOP3.LUT UR8, UR4, UR8, URZ, 0x3c, !UPT ;  /* 0x0000000804087292 */ /* 0x000fcc000f8e3c3f */
[----:B------:R-:W-:Y:S01]  /*1ed0*/  IMAD.U32 R87, RZ, RZ, UR8 ;  /* 0x00000008ff577e24 */ /* 0x000fe2000f8e00ff */
[----:B------:R-:W-:-:S06]  /*1ee0*/  UMOV UR8, 0x1 ;  /* 0x0000000100087882 */ /* 0x000fcc0000000000 */
.L_x_20:
[----:B------:R-:W-:-:S06]  /*1ef0*/  UISETP.GE.AND UP0, UPT, UR10, 0x1, UPT ;  /* 0x000000010a00788c */ /* 0x000fcc000bf06270 */
[----:B------:R-:W-:-:S13]  /*1f00*/  PLOP3.LUT P1, PT, PT, PT, UP0, 0x80, 0x0 ;  /* 0x000000000000781c */ /* 0x000fda0003f2f008 */
[----:B------:R-:W-:Y:S05]  /*1f10*/  @!P1 BRA `(.L_x_26) ;  /* 0x0000000400949947 */ /* 0x000fea0003800000 */
[----:B01----:R-:W-:Y:S01]  /*1f20*/  IMAD.U32 R14, RZ, RZ, UR10 ;  /* 0x0000000aff0e7e24 */ /* 0x003fe2000f8e00ff */
[----:B------:R-:W-:Y:S01]  /*1f30*/  ULDC UR26, c[0x0][0x50c] ;  /* 0x00014300001a7ab9 */ /* 0x000fe20000000800 */
[----:B------:R-:W-:-:S07]  /*1f40*/  IMAD.U32 R15, RZ, RZ, UR5 ;  /* 0x00000005ff0f7e24 */ /* 0x000fce000f8e00ff */
.L_x_34:
[----:B------:R-:W-:-:S13]  /*1f50*/  ISETP.NE.AND P2, PT, R85, 0x3, PT ;  /* 0x000000035500780c */ /* 0x000fda0003f45270 */
[----:B0-----:R-:W-:Y:S05]  /*1f60*/  @!P2 BRA `(.L_x_27) ;  /* 0x000000000004a947 */ /* 0x001fea0003800000 */
[----:B------:R-:W-:Y:S01]  /*1f70*/  BPT.TRAP 0x1 ;  /* 0x000000040000795c */ /* 0x000fe20000300000 */
.L_x_27:
[----:B------:R-:W-:Y:S01]  /*1f80*/  ULEA UR16, UR25, UR9, 0x3 ;  /* 0x0000000919107291 */ /* 0x000fe2000f8e183f */
[----:B------:R-:W-:-:S08]  /*1f90*/  SHF.L.U32 R18, R87, 0x1f, RZ ;  /* 0x0000001f57127819 */ /* 0x000fd000000006ff */
[----:B------:R0:W1:Y:S01]  /*1fa0*/  SYNCS.PHASECHK.TRANS64.TRYWAIT P1, [UR16], R18 ;  /* 0x00000012ff0075a7 */ /* 0x0000620008020150 */
[----:B------:R-:W-:Y:S05]  /*1fb0*/  @!P2 BRA `(.L_x_28) ;  /* 0x000000000004a947 */ /* 0x000fea0003800000 */
[----:B------:R-:W-:Y:S01]  /*1fc0*/  BPT.TRAP 0x1 ;  /* 0x000000040000795c */ /* 0x000fe20000300000 */
.L_x_28:
[----:B-1----:R-:W-:Y:S05]  /*1fd0*/  @P1 BRA `(.L_x_29) ;  /* 0x0000000000081947 */ /* 0x002fea0003800000 */
[----:B------:R-:W1:Y:S02]  /*1fe0*/  SYNCS.PHASECHK.TRANS64.TRYWAIT P1, [UR16], R18 ;  /* 0x00000012ff0075a7 */ /* 0x000e640008020150 */
[----:B-1----:R-:W-:Y:S05]  /*1ff0*/  @!P1 BRA `(.L_x_30) ;  /* 0x0000004800109947 */ /* 0x002fea0003800000 */
.L_x_29:
[----:B------:R-:W-:Y:S01]  /*2000*/  UISETP.NE.AND UP0, UPT, UR7, URZ, UPT ;  /* 0x0000003f0700728c */ /* 0x000fe2000bf05270 */
[----:B------:R-:W-:Y:S01]  /*2010*/  WARPGROUP.ARRIVE ;  /* 0x00000000000079c5 */ /* 0x000fe20000000000 */
[----:B------:R-:W-:Y:S02]  /*2020*/  ULEA UR7, UR25, UR14, 0x9 ;  /* 0x0000000e19077291 */ /* 0x000fe4000f8e483f */
[----:B------:R-:W-:Y:S01]  /*2030*/  USEL UR8, UR8, URZ, !UP0 ;  /* 0x0000003f08087287 */ /* 0x000fe2000c000000 */
[----:B------:R-:W-:Y:S01]  /*2040*/  UMOV UR17, 0x40000040 ;  /* 0x4000004000117882 */ /* 0x000fe20000000000 */
[----:B------:R-:W-:Y:S02]  /*2050*/  UMOV UR19, 0x40000040 ;  /* 0x4000004000137882 */ /* 0x000fe40000000000 */
[----:B------:R-:W-:Y:S02]  /*2060*/  UISETP.NE.U32.AND UP0, UPT, UR8, URZ, UPT ;  /* 0x0000003f0800728c */ /* 0x000fe4000bf05070 */
[----:B------:R-:W-:Y:S01]  /*2070*/  ULEA UR8, UR25, UR15, 0x9 ;  /* 0x0000000f19087291 */ /* 0x000fe2000f8e483f */
[----:B------:R-:W-:Y:S01]  /*2080*/  UMOV UR16, UR7 ;  /* 0x0000000700107c82 */ /* 0x000fe20008000000 */
[----:B------:R-:W-:-:S05]  /*2090*/  UIADD3 UR6, UR6, 0x4, URZ ;  /* 0x0000000406067890 */ /* 0x000fca000fffe03f */
[----:B------:R-:W-:Y:S02]  /*20a0*/  UMOV UR18, UR8 ;  /* 0x0000000800127c82 */ /* 0x000fe40008000000 */
[----:B------:R-:W-:Y:S01]  /*20b0*/  QGMMA.64x64x32.F32.E5M2.E5M2 R24, gdesc[UR16], R24, UP0 ;  /* 0x00e00000101879f3 */ /* 0x000fe2000bf03818 */
[----:B------:R-:W-:Y:S02]  /*20c0*/  UIADD3 UR16, UR7, 0x2, URZ ;  /* 0x0000000207107890 */ /* 0x000fe4000fffe03f */
[----:B------:R-:W-:Y:S01]  /*20d0*/  UIADD3 UR18, UR8, 0x2, URZ ;  /* 0x0000000208127890 */ /* 0x000fe2000fffe03f */
[----:B------:R-:W-:Y:S01]  /*20e0*/  UMOV UR17, 0x40000040 ;  /* 0x4000004000117882 */ /* 0x000fe20000000000 */
[----:B------:R-:W-:Y:S01]  /*20f0*/  UMOV UR19, 0x40000040 ;  /* 0x4000004000137882 */ /* 0x000fe20000000000 */
[----:B------:R-:W-:-:S06]  /*2100*/  UISETP.NE.AND UP0, UPT, UR6, UR26, UPT ;  /* 0x0000001a0600728c */ /* 0x000fcc000bf05270 */
        /* <DEDUP_REMOVED lines=8> */
[----:B------:R-:W-:Y:S01]  /*2190*/  UMOV UR17, 0x40000040 ;  /* 0x4000004000117882 */ /* 0x000fe20000000000 */
[----:B------:R-:W-:Y:S01]  /*21a0*/  UMOV UR19, 0x40000040 ;  /* 0x4000004000137882 */ /* 0x000fe20000000000 */
[----:B------:R-:W-:-:S06]  /*21b0*/  USEL UR7, URZ, 0x1, UP0 ;  /* 0x000000013f077887 */ /* 0x000fcc0008000000 */
[----:B------:R-:W-:Y:S01]  /*21c0*/  ISETP.NE.AND P1, PT, RZ, UR7, PT ;  /* 0x00000007ff007c0c */ /* 0x000fe2000bf25270 */
[----:B------:R-:W-:Y:S03]  /*21d0*/  QGMMA.64x64x32.F32.E5M2.E5M2 R24, gdesc[UR16], R24, gsb0 ;  /* 0x00e00000101879f3 */ /* 0x000fe60008003818 */
[----:B------:R-:W-:-:S09]  /*21e0*/  WARPGROUP.DEPBAR.LE gsb0, 0x1 ;  /* 0x00008000000079c5 */ /* 0x000fd20000010100 */
[----:B------:R-:W-:Y:S05]  /*21f0*/  @!P1 BRA `(.L_x_31) ;  /* 0x0000000000889947 */ /* 0x000fea0003800000 */
[----:B------:R-:W-:Y:S02]  /*2200*/  WARPGROUP.DEPBAR.LE gsb0, 0x0 ;  /* 0x00008000000079c5 */ /* 0x000fe40000010000 */
[----:B------:R-:W-:-:S01]  /*2210*/  FADD R83, R24, R83 ;  /* 0x0000005318537221 */ /* 0x000fc20000000000 */
[----:B------:R-:W-:Y:S01]  /*2220*/  FADD R84, R25, R84 ;  /* 0x0000005419547221 */ /* 0x000fe20000000000 */
        /* <DEDUP_REMOVED lines=30> */
[----:B------:R-:W-:-:S06]  /*2410*/  UMOV UR6, URZ ;  /* 0x0000003f00067c82 */ /* 0x000fcc0008000000 */
.L_x_31:
[----:B------:R-:W-:Y:S05]  /*2420*/  @!P2 BRA `(.L_x_32) ;  /* 0x000000000004a947 */ /* 0x000fea0003800000 */
[----:B------:R-:W-:Y:S01]  /*2430*/  BPT.TRAP 0x1 ;  /* 0x000000040000795c */ /* 0x000fe20000300000 */
.L_x_32:
[----:B01----:R-:W-:Y:S02]  /*2440*/  @P0 LEA R18, R15, UR9, 0x3 ;  /* 0x000000090f120c11 */ /* 0x003fe4000f8e18ff */
[----:B------:R-:W-:-:S03]  /*2450*/  ISETP.GT.U32.AND P1, PT, R7, 0x1, PT ;  /* 0x000000010700780c */ /* 0x000fc60003f24070 */
[----:B------:R-:W-:-:S05]  /*2460*/  @P0 VIADD R19, R18, 0x18 ;  /* 0x0000001812130836 */ /* 0x000fca0000000000 */
[----:B------:R-:W-:-:S04]  /*2470*/  @P0 PRMT R19, R12, 0x654, R19 ;  /* 0x000006540c130816 */ /* 0x000fc80000000013 */
[----:B------:R0:W-:Y:S01]  /*2480*/  @P0 SYNCS.ARRIVE.TRANS64.RED.A1T0 RZ, [R19+URZ], RZ ;  /* 0x000000ff13ff09a7 */ /* 0x0001e2000810043f */
[----:B------:R-:W-:Y:S05]  /*2490*/  @P1 BRA `(.L_x_33) ;  /* 0x0000000000041947 */ /* 0x000fea0003800000 */
[----:B------:R-:W-:Y:S01]  /*24a0*/  BPT.TRAP 0x1 ;  /* 0x000000040000795c */ /* 0x000fe20000300000 */
.L_x_33:
[----:B------:R-:W-:Y:S01]  /*24b0*/  UIADD3 UR25, UR25, 0x1, URZ ;  /* 0x0000000119197890 */ /* 0x000fe2000fffe03f */
[C---:B------:R-:W-:Y:S01]  /*24c0*/  ISETP.GT.AND P2, PT, R14.reuse, 0x1, PT ;  /* 0x000000010e00780c */ /* 0x040fe20003f44270 */
[----:B------:R-:W-:Y:S02]  /*24d0*/  VIADD R15, R15, 0x1 ;  /* 0x000000010f0f7836 */ /* 0x000fe40000000000 */
[----:B------:R-:W-:Y:S01]  /*24e0*/  UISETP.NE.AND UP0, UPT, UR25, 0x3, UPT ;  /* 0x000000031900788c */ /* 0x000fe2000bf05270 */
[----:B------:R-:W-:Y:S02]  /*24f0*/  VIADD R14, R14, 0xffffffff ;  /* 0xffffffff0e0e7836 */ /* 0x000fe40000000000 */
[C---:B------:R-:W-:Y:S01]  /*2500*/  ISETP.NE.AND P1, PT, R15.reuse, 0x3, PT ;  /* 0x000000030f00780c */ /* 0x040fe20003f25270 */
[----:B------:R-:W-:Y:S02]  /*2510*/  USEL UR8, URZ, 0x1, UP0 ;  /* 0x000000013f087887 */ /* 0x000fe40008000000 */
[----:B------:R-:W-:Y:S01]  /*2520*/  USEL UR25, UR25, URZ, UP0 ;  /* 0x0000003f19197287 */ /* 0x000fe20008000000 */
[----:B------:R-:W-:-:S03]  /*2530*/  SEL R15, R15, RZ, P1 ;  /* 0x000000ff0f0f7207 */ /* 0x000fc60000800000 */
[----:B------:R-:W-:Y:S01]  /*2540*/  LOP3.LUT R87, R87, UR8, RZ, 0x3c, !PT ;  /* 0x0000000857577c12 */ /* 0x000fe2000f8e3cff */
[----:B------:R-:W-:Y:S01]  /*2550*/  UMOV UR8, 0x1 ;  /* 0x0000000100087882 */ /* 0x000fe20000000000 */
[----:B------:R-:W-:Y:S06]  /*2560*/  @P2 BRA `(.L_x_34) ;  /* 0xfffffff800782947 */ /* 0x000fec000383ffff */
.L_x_26:
[----:B------:R-:W-:Y:S01]  /*2570*/  UISETP.NE.AND UP0, UPT, UR6, URZ, UPT ;  /* 0x0000003f0600728c */ /* 0x000fe2000bf05270 */
[----:B01----:R-:W0:Y:S01]  /*2580*/  LDC R14, c[0x0][0x28c] ;  /* 0x0000a300ff0e7b82 */ /* 0x003e220000000800 */
[----:B------:R-:W-:Y:S02]  /*2590*/  IMAD.U32 R15, RZ, RZ, UR24 ;  /* 0x00000018ff0f7e24 */ /* 0x000fe4000f8e00ff */
[----:B------:R-:W-:-:S06]  /*25a0*/  USEL UR6, URZ, 0x1, !UP0 ;  /* 0x000000013f067887 */ /* 0x000fcc000c000000 */
[----:B------:R-:W-:-:S13]  /*25b0*/  ISETP.NE.AND P1, PT, RZ, UR6, PT ;  /* 0x00000006ff007c0c */ /* 0x000fda000bf25270 */
[----:B------:R-:W-:Y:S05]  /*25c0*/  @!P1 BRA `(.L_x_35) ;  /* 0x0000000000849947 */ /* 0x000fea0003800000 */
[----:B------:R-:W-:Y:S02]  /*25d0*/  WARPGROUP.DEPBAR.LE gsb0, 0x0 ;  /* 0x00008000000079c5 */ /* 0x000fe40000010000 */
[----:B------:R-:W-:Y:S01]  /*25e0*/  FADD R83, R24, R83 ;  /* 0x0000005318537221 */ /* 0x000fe20000000000 */
        /* <DEDUP_REMOVED lines=30> */
[----:B------:R-:W-:-:S07]  /*27d0*/  FADD R22, R22, R55 ;  /* 0x0000003716167221 */ /* 0x000fce0000000000 */
.L_x_35:
[----:B0-----:R-:W-:Y:S01]  /*27e0*/  ISETP.GE.AND P1, PT, R14, 0x1, PT ;  /* 0x000000010e00780c */ /* 0x001fe20003f26270 */
[----:B------:R0:W-:Y:S01]  /*27f0*/  SYNCS.ARRIVE.TRANS64.A1T0 RZ, [R15+UR23], RZ ;  /* 0x000000ff0fff79a7 */ /* 0x0001e20008100017 */
[----:B------:R-:W-:-:S11]  /*2800*/  WARPGROUP.DEPBAR.LE gsb0, 0x0 ;  /* 0x00008000000079c5 */ /* 0x000fd60000010000 */
[----:B------:R-:W-:Y:S05]  /*2810*/  @!P1 BRA `(.L_x_36) ;  /* 0x0000000000449947 */ /* 0x000fea0003800000 */
[----:B------:R-:W-:-:S13]  /*2820*/  ISETP.NE.AND P1, PT, R85, 0x3, PT ;  /* 0x000000035500780c */ /* 0x000fda0003f25270 */
[----:B------:R-:W-:Y:S05]  /*2830*/  @!P1 BRA `(.L_x_37) ;  /* 0x0000000000049947 */ /* 0x000fea0003800000 */
[----:B------:R-:W-:Y:S01]  /*2840*/  BPT.TRAP 0x1 ;  /* 0x000000040000795c */ /* 0x000fe20000300000 */
.L_x_37:
[----:B------:R-:W-:Y:S01]  /*2850*/  VOTEU.ANY UP0, P0 ;  /* 0x00000000003f7886 */ /* 0x000fe20000000100 */
[----:B------:R-:W-:-:S04]  /*2860*/  ISETP.GT.U32.AND P1, PT, R7, 0x1, PT ;  /* 0x000000010700780c */ /* 0x000fc80003f24070 */
[----:B------:R-:W-:-:S06]  /*2870*/  @UP0 UIADD3 UR6, UR10, UR5, URZ ;  /* 0x000000050a060290 */ /* 0x000fcc000fffe03f */
[----:B------:R-:W-:Y:S02]  /*2880*/  IMAD.U32 R14, RZ, RZ, UR6 ;  /* 0x00000006ff0e7e24 */ /* 0x000fe4000f8e00ff */
[----:B------:R-:W-:Y:S02]  /*2890*/  IMAD.U32 R19, RZ, RZ, UR6 ;  /* 0x00000006ff137e24 */ /* 0x000fe4000f8e00ff */
[----:B0-----:R-:W-:-:S05]  /*28a0*/  @P0 IMAD.WIDE.U32 R14, R14, -0x55555555, RZ ;  /* 0xaaaaaaab0e0e0825 */ /* 0x001fca00078e00ff */
[----:B------:R-:W-:-:S05]  /*28b0*/  @P0 SHF.R.U32.HI R14, RZ, 0x1, R15 ;  /* 0x00000001ff0e0819 */ /* 0x000fca000001160f */
[----:B------:R-:W-:-:S05]  /*28c0*/  @P0 IMAD R14, R14, -0x3, R19 ;  /* 0xfffffffd0e0e0824 */ /* 0x000fca00078e0213 */
[----:B------:R-:W-:-:S05]  /*28d0*/  @P0 LEA R14, R14, UR9, 0x3 ;  /* 0x000000090e0e0c11 */ /* 0x000fca000f8e18ff */
[----:B------:R-:W-:-:S05]  /*28e0*/  @P0 VIADD R15, R14, 0x18 ;  /* 0x000000180e0f0836 */ /* 0x000fca0000000000 */
[----:B------:R-:W-:-:S04]  /*28f0*/  @P0 PRMT R15, R12, 0x654, R15 ;  /* 0x000006540c0f0816 */ /* 0x000fc8000000000f */
[----:B------:R1:W-:Y:S01]  /*2900*/  @P0 SYNCS.ARRIVE.TRANS64.RED.A1T0 RZ, [R15+URZ], RZ ;  /* 0x000000ff0fff09a7 */ /* 0x0003e2000810043f */
[----:B------:R-:W-:Y:S05]  /*2910*/  @P1 BRA `(.L_x_36) ;  /* 0x0000000000041947 */ /* 0x000fea0003800000 */
[----:B------:R-:W-:Y:S01]  /*2920*/  BPT.TRAP 0x1 ;  /* 0x000000040000795c */ /* 0x000fe20000300000 */
.L_x_36:
[----:B------:R-:W-:Y:S01]  /*2930*/  SHF.L.U32 R14, R86, 0x1f, RZ ;  /* 0x0000001f560e7819 */ /* 0x000fe200000006ff */
[----:B------:R-:W-:Y:S01]  /*2940*/  UIADD3 UR5, UR22, UR5, URZ ;  /* 0x0000000516057290 */ /* 0x000fe2000fffe03f */
[----:B------:R-:W3:Y:S01]  /*2950*/  LDC R26, c[0x0][0x288] ;  /* 0x0000a200ff1a7b82 */ /* 0x000ee20000000800 */
[----:B------:R-:W-:Y:S01]  /*2960*/  UISETP.GE.U32.AND UP1, UPT, UR22, 0x3, UPT ;  /* 0x000000031600788c */ /* 0x000fe2000bf26070 */
[----:B------:R-:W-:Y:S01]  /*2970*/  IMAD.SHL.U32 R24, R17, 0x2, RZ ;  /* 0x0000000211187824 */ /* 0x000fe200078e00ff */
[----:B------:R-:W-:Y:S02]  /*2980*/  UISETP.GT.U32.AND UP0, UPT, UR5, 0x2, UPT ;  /* 0x000000020500788c */ /* 0x000fe4000bf04070 */
[----:B------:R-:W-:Y:S02]  /*2990*/  UIMAD.WIDE.U32 UR6, UR5, -0x55555555, URZ ;  /* 0xaaaaaaab050678a5 */ /* 0x000fe4000f8e003f */
[----:B------:R-:W-:Y:S01]  /*29a0*/  UISETP.LT.U32.AND UP0, UPT, UR22, 0x3, UP0 ;  /* 0x000000031600788c */ /* 0x000fe20008701070 */
[----:B------:R-:W2:Y:S01]  /*29b0*/  SYNCS.PHASECHK.TRANS64.TRYWAIT P1, [UR11+0x8], R14 ;  /* 0x0000080eff0075a7 */ /* 0x000ea2000802014b */
[----:B------:R-:W-:Y:S01]  /*29c0*/  USHF.R.U32.HI UR6, URZ, 0x1, UR7 ;  /* 0x000000013f067899 */ /* 0x000fe20008011607 */
[----:B------:R-:W-:Y:S01]  /*29d0*/  SHF.R.S32.HI R25, RZ, 0x1f, R24 ;  /* 0x0000001fff197819 */ /* 0x000fe20000011418 */
[----:B------:R-:W-:-:S02]  /*29e0*/  USEL UR8, URZ, 0x1, !UP0 ;  /* 0x000000013f087887 */ /* 0x000fc4000c000000 */
[----:B------:R-:W-:Y:S02]  /*29f0*/  UIMAD UR5, UR6, -0x3, UR5 ;  /* 0xfffffffd060578a4 */ /* 0x000fe4000f8e0205 */
[----:B------:R-:W-:-:S04]  /*2a00*/  ULOP3.LUT UR4, UR4, UR8, URZ, 0x3c, !UPT ;  /* 0x0000000804047292 */ /* 0x000fc8000f8e3c3f */
[----:B------:R-:W-:Y:S01]  /*2a10*/  @UP1 ULOP3.LUT UR4, UR4, 0x1, UR6, 0x78, !UPT ;  /* 0x0000000104041892 */ /* 0x000fe2000f8e7806 */
[----:B--23--:R-:W-:Y:S11]  /*2a20*/  @!P1 BRA `(.L_x_38) ;  /* 0x0000003c009c9947 */ /* 0x00cff60003800000 */
.L_x_131:
[----:B------:R-:W-:Y:S01]  /*2a30*/  IMAD.SHL.U32 R27, R6, 0x40, RZ ;  /* 0x00000040061b7824 */ /* 0x000fe200078e00ff */
[----:B------:R-:W-:Y:S01]  /*2a40*/  ULDC UR8, c[0x0][0x284] ;  /* 0x0000a10000087ab9 */ /* 0x000fe20000000800 */
[----:B------:R-:W-:Y:S01]  /*2a50*/  IMAD.SHL.U32 R33, R4, 0x40, RZ ;  /* 0x0000004004217824 */ /* 0x000fe200078e00ff */
[----:B------:R-:W-:Y:S01]  /*2a60*/  SHF.R.S32.HI R34, RZ, 0x1f, R5 ;  /* 0x0000001fff227819 */ /* 0x000fe20000011405 */
[----:B------:R-:W-:Y:S01]  /*2a70*/  ULDC.64 UR6, c[0x0][0x5d0] ;  /* 0x0001740000067ab9 */ /* 0x000fe20000000a00 */
[----:B------:R-:W-:Y:S01]  /*2a80*/  ISETP.GE.AND P1, PT, R27, UR8, PT ;  /* 0x000000081b007c0c */ /* 0x000fe2000bf26270 */
[----:B01----:R-:W-:Y:S01]  /*2a90*/  IMAD.WIDE.U32 R14, R5, UR6, R24 ;  /* 0x00000006050e7c25 */ /* 0x003fe2000f8e0018 */
[----:B------:R-:W-:Y:S02]  /*2aa0*/  SHF.R.S32.HI R32, RZ, 0x1f, R33 ;  /* 0x0000001fff207819 */ /* 0x000fe40000011421 */
[C---:B------:R-:W-:Y:S01]  /*2ab0*/  ISETP.GE.OR P1, PT, R33.reuse, R26, P1 ;  /* 0x0000001a2100720c */ /* 0x040fe20000f26670 */
[----:B------:R-:W-:Y:S01]  /*2ac0*/  IMAD R4, R34, UR6, RZ ;  /* 0x0000000622047c24 */ /* 0x000fe2000f8e02ff */
[----:B------:R-:W-:-:S03]  /*2ad0*/  IADD3 R14, P2, R33, R14, RZ ;  /* 0x0000000e210e7210 */ /* 0x000fc60007f5e0ff */
[----:B------:R-:W-:-:S05]  /*2ae0*/  IMAD R19, R5, UR7, R4 ;  /* 0x0000000705137c24 */ /* 0x000fca000f8e0204 */
[----:B------:R-:W-:-:S03]  /*2af0*/  IADD3.X R15, R32, R15, R19, P2, !PT ;  /* 0x0000000f200f7210 */ /* 0x000fc600017fe413 */
[----:B------:R-:W-:Y:S05]  /*2b00*/  @P1 BRA `(.L_x_39) ;  /* 0x0000002400a81947 */ /* 0x000fea0003800000 */
[----:B------:R-:W0:Y:S01]  /*2b10*/  LDC.64 R30, c[0x0][0x5c8] ;  /* 0x00017200ff1e7b82 */ /* 0x000e220000000a00 */
[----:B------:R-:W-:Y:S01]  /*2b20*/  IMAD.WIDE R28, R6, 0x40, R10 ;  /* 0x00000040061c7825 */ /* 0x000fe200078e020a */
[----:B------:R-:W-:Y:S01]  /*2b30*/  ULDC.64 UR6, c[0x0][0x5c0] ;  /* 0x0001700000067ab9 */ /* 0x000fe20000000a00 */
[----:B------:R-:W-:Y:S02]  /*2b40*/  BSSY B0, `(.L_x_39) ;  /* 0x0000266000007945 */ /* 0x000fe40003800000 */
[----:B------:R-:W-:Y:S02]  /*2b50*/  IMAD R26, R17, -0x2, R26 ;  /* 0xfffffffe111a7824 */ /* 0x000fe400078e021a */
[----:B------:R-:W-:Y:S02]  /*2b60*/  IMAD.IADD R6, R20, 0x1, -R27 ;  /* 0x0000000114067824 */ /* 0x000fe400078e0a1b */
[----:B------:R-:W-:Y:S02]  /*2b70*/  IMAD.IADD R26, R26, 0x1, -R33 ;  /* 0x000000011a1a7824 */ /* 0x000fe400078e0a21 */
[----:B0-----:R-:W-:-:S02]  /*2b80*/  IMAD R4, R29, R30, RZ ;  /* 0x0000001e1d047224 */ /* 0x001fc400078e02ff */
[----:B------:R-:W-:-:S04]  /*2b90*/  IMAD.WIDE.U32 R14, R28, R30, R14 ;  /* 0x0000001e1c0e7225 */ /* 0x000fc800078e000e */
[----:B------:R-:W-:Y:S01]  /*2ba0*/  IMAD R19, R28, R31, R4 ;  /* 0x0000001f1c137224 */ /* 0x000fe200078e0204 */
[----:B------:R-:W-:Y:S02]  /*2bb0*/  LEA R4, P1, R30, R14, 0x3 ;  /* 0x0000000e1e047211 */ /* 0x000fe400078218ff */
[----:B------:R-:W-:Y:S01]  /*2bc0*/  IADD3 R18, P2, R14, UR6, RZ ;  /* 0x000000060e127c10 */ /* 0x000fe2000ff5e0ff */
[----:B------:R-:W-:Y:S01]  /*2bd0*/  IMAD.IADD R19, R15, 0x1, R19 ;  /* 0x000000010f137824 */ /* 0x000fe200078e0213 */
[----:B------:R-:W-:-:S04]  /*2be0*/  IADD3 R14, P3, R4, UR6, RZ ;  /* 0x00000006040e7c10 */ /* 0x000fc8000ff7e0ff */
[----:B------:R-:W-:Y:S02]  /*2bf0*/  LEA.HI.X R4, R30, R19, R31, 0x3, P1 ;  /* 0x000000131e047211 */ /* 0x000fe400008f1c1f */
[----:B----45:R-:W-:Y:S02]  /*2c00*/  FSETP.NEU.AND P1, PT, R16, RZ, PT ;  /* 0x000000ff1000720b */ /* 0x030fe40003f2d000 */
[----:B------:R-:W-:Y:S02]  /*2c10*/  IADD3.X R19, R19, UR7, RZ, P2, !PT ;  /* 0x0000000713137c10 */ /* 0x000fe400097fe4ff */
[----:B------:R-:W-:-:S09]  /*2c20*/  IADD3.X R15, R4, UR7, RZ, P3, !PT ;  /* 0x00000007040f7c10 */ /* 0x000fd20009ffe4ff */
[----:B------:R-:W-:Y:S05]  /*2c30*/  @!P1 BRA `(.L_x_40) ;  /* 0x0000001c00189947 */ /* 0x000fea0003800000 */
[----:B------:R-:W-:Y:S01]  /*2c40*/  ULDC.64 UR6, c[0x0][0x5b8] ;  /* 0x00016e0000067ab9 */ /* 0x000fe20000000a00 */
[----:B------:R-:W-:Y:S01]  /*2c50*/  ISETP.GE.AND P2, PT, R26, 0x1, PT ;  /* 0x000000011a00780c */ /* 0x000fe20003f46270 */
[----:B------:R-:W-:Y:S01]  /*2c60*/  IMAD.WIDE.U32 R24, R5, UR6, R24 ;  /* 0x0000000605187c25 */ /* 0x000fe2000f8e0018 */
[----:B------:R-:W-:Y:S01]  /*2c70*/  ULDC.64 UR16, c[0x0][0x5a8] ;  /* 0x00016a0000107ab9 */ /* 0x000fe20000000a00 */
[----:B------:R-:W-:Y:S01]  /*2c80*/  BSSY B1, `(.L_x_41) ;  /* 0x000000f000017945 */ /* 0x000fe20003800000 */
[----:B------:R-:W-:Y:S01]  /*2c90*/  ISETP.LT.OR P5, PT, R6, 0x1, !P2 ;  /* 0x000000010600780c */ /* 0x000fe200057a1670 */
[----:B------:R-:W-:Y:S01]  /*2ca0*/  IMAD R4, R34, UR6, RZ ;  /* 0x0000000622047c24 */ /* 0x000fe2000f8e02ff */
[----:B------:R-:W-:-:S03]  /*2cb0*/  IADD3 R24, P1, R33, R24, RZ ;  /* 0x0000001821187210 */ /* 0x000fc60007f3e0ff */
[----:B------:R-:W-:Y:S01]  /*2cc0*/  IMAD R5, R5, UR7, R4 ;  /* 0x0000000705057c24 */ /* 0x000fe2000f8e0204 */
[----:B------:R-:W-:Y:S02]  /*2cd0*/  ULDC.64 UR6, c[0x0][0x5b0] ;  /* 0x00016c0000067ab9 */ /* 0x000fe40000000a00 */
[----:B------:R-:W-:Y:S02]  /*2ce0*/  IMAD R27, R29, UR6, RZ ;  /* 0x000000061d1b7c24 */ /* 0x000fe4000f8e02ff */
[----:B------:R-:W-:Y:S02]  /*2cf0*/  IADD3.X R25, R32, R25, R5, P1, !PT ;  /* 0x0000001920197210 */ /* 0x000fe40000ffe405 */
[C---:B------:R-:W-:Y:S02]  /*2d00*/  IMAD R27, R28.reuse, UR7, R27 ;  /* 0x000000071c1b7c24 */ /* 0x040fe4000f8e021b */
[----:B------:R-:W-:-:S03]  /*2d10*/  IMAD.WIDE.U32 R4, R28, UR6, R24 ;  /* 0x000000061c047c25 */ /* 0x000fc6000f8e0018 */
[----:B------:R-:W-:-:S04]  /*2d20*/  IADD3 R4, P1, R4, UR16, RZ ;  /* 0x0000001004047c10 */ /* 0x000fc8000ff3e0ff */
[--C-:B------:R-:W-:Y:S02]  /*2d30*/  IADD3.X R5, R5, UR17, R27.reuse, P1, !PT ;  /* 0x0000001105057c10 */ /* 0x100fe40008ffe41b */
[----:B------:R-:W-:Y:S01]  /*2d40*/  PRMT R27, RZ, 0x7610, R27 ;  /* 0x00007610ff1b7816 */ /* 0x000fe2000000001b */
[----:B------:R-:W-:Y:S06]  /*2d50*/  @P5 BRA `(.L_x_42) ;  /* 0x0000000000045947 */ /* 0x000fec0003800000 */
[----:B------:R0:W5:Y:S02]  /*2d60*/  LDG.E.U8 R27, desc[UR20][R4.64] ;  /* 0x00000014041b7981 */ /* 0x000164000c1e1100 */
.L_x_42:
[----:B------:R-:W-:Y:S05]  /*2d70*/  BSYNC B1 ;  /* 0x0000000000017941 */ /* 0x000fea0003800000 */
.L_x_41:
[----:B-----5:R-:W-:Y:S01]  /*2d80*/  LOP3.LUT R27, R27, 0xff, RZ, 0xc0, !PT ;  /* 0x000000ff1b1b7812 */ /* 0x020fe200078ec0ff */
[----:B------:R-:W-:Y:S01]  /*2d90*/  BSSY B1, `(.L_x_43) ;  /* 0x000000c000017945 */ /* 0x000fe20003800000 */
[----:B------:R-:W-:Y:S02]  /*2da0*/  ISETP.GE.AND P1, PT, R26, 0x2, PT ;  /* 0x000000021a00780c */ /* 0x000fe40003f26270 */
[----:B------:R-:W-:Y:S02]  /*2db0*/  F2FP.F16.E5M2.UNPACK_B R27, R27 ;  /* 0x0000001bff1b723e */ /* 0x000fe400020004ff */
[----:B------:R-:W-:-:S03]  /*2dc0*/  ISETP.LT.OR P3, PT, R6, 0x1, !P1 ;  /* 0x000000010600780c */ /* 0x000fc60004f61670 */
[----:B------:R-:W-:-:S05]  /*2dd0*/  HADD2.F32 R27, -RZ, R27.H0_H0 ;  /* 0x2000001bff1b7230 */ /* 0x000fca0000004100 */
[----:B------:R-:W-:Y:S01]  /*2de0*/  FMUL R30, R27, R16 ;  /* 0x000000101b1e7220 */ /* 0x000fe20000400000 */
[----:B------:R-:W-:-:S03]  /*2df0*/  PRMT R27, RZ, 0x7610, R27 ;  /* 0x00007610ff1b7816 */ /* 0x000fc6000000001b */
[----:B------:R-:W-:-:S05]  /*2e00*/  FFMA R30, R83, R13, R30 ;  /* 0x0000000d531e7223 */ /* 0x000fca000000001e */
[----:B------:R-:W-:-:S05]  /*2e10*/  F2FP.SATFINITE.E5M2.F32.PACK_AB_MERGE_C R31, RZ, R30, RZ ;  /* 0x0000001eff1f723e */ /* 0x000fca00048060ff */
[----:B------:R1:W-:Y:S01]  /*2e20*/  @!P5 STG.E.U8 desc[UR20][R18.64], R31 ;  /* 0x0000001f1200d986 */ /* 0x0003e2000c101114 */
[----:B------:R-:W-:Y:S05]  /*2e30*/  @P3 BRA `(.L_x_44) ;  /* 0x0000000000043947 */ /* 0x000fea0003800000 */
[----:B------:R2:W5:Y:S02]  /*2e40*/  LDG.E.U8 R27, desc[UR20][R4.64+0x1] ;  /* 0x00000114041b7981 */ /* 0x000564000c1e1100 */
.L_x_44:
[----:B------:R-:W-:Y:S05]  /*2e50*/  BSYNC B1 ;  /* 0x0000000000017941 */ /* 0x000fea0003800000 */
.L_x_43:
[----:B-----5:R-:W-:Y:S01]  /*2e60*/  LOP3.LUT R27, R27, 0xff, RZ, 0xc0, !PT ;  /* 0x000000ff1b1b7812 */ /* 0x020fe200078ec0ff */
[----:B------:R-:W-:Y:S01]  /*2e70*/  BSSY B1, `(.L_x_45) ;  /* 0x0000012000017945 */ /* 0x000fe20003800000 */
[----:B-1----:R-:W-:Y:S02]  /*2e80*/  IADD3 R31, P5, R28, 0x8, RZ ;  /* 0x000000081c1f7810 */ /* 0x002fe40007fbe0ff */
[----:B------:R-:W-:Y:S02]  /*2e90*/  F2FP.F16.E5M2.UNPACK_B R27, R27 ;  /* 0x0000001bff1b723e */ /* 0x000fe400020004ff */
[----:B------:R-:W-:Y:S01]  /*2ea0*/  ISETP.LT.OR P2, PT, R6, 0x9, !P2 ;  /* 0x000000090600780c */ /* 0x000fe20005741670 */
[----:B------:R-:W-:Y:S02]  /*2eb0*/  IMAD.X R28, RZ, RZ, R29, P5 ;  /* 0x000000ffff1c7224 */ /* 0x000fe400028e061d */
[----:B------:R-:W-:Y:S02]  /*2ec0*/  HADD2.F32 R27, -RZ, R27.H0_H0 ;  /* 0x2000001bff1b7230 */ /* 0x000fe40000004100 */
[----:B------:R-:W-:-:S02]  /*2ed0*/  IMAD R28, R28, UR6, RZ ;  /* 0x000000061c1c7c24 */ /* 0x000fc4000f8e02ff */
[----:B------:R-:W-:-:S04]  /*2ee0*/  IMAD.WIDE.U32 R24, R31, UR6, R24 ;  /* 0x000000061f187c25 */ /* 0x000fc8000f8e0018 */
[----:B------:R-:W-:Y:S01]  /*2ef0*/  FMUL R27, R27, R16 ;  /* 0x000000101b1b7220 */ /* 0x000fe20000400000 */
[----:B------:R-:W-:-:S03]  /*2f00*/  IMAD R31, R31, UR7, R28 ;  /* 0x000000071f1f7c24 */ /* 0x000fc6000f8e021c */
[----:B------:R-:W-:Y:S01]  /*2f10*/  FFMA R27, R84, R13, R27 ;  /* 0x0000000d541b7223 */ /* 0x000fe2000000001b */
[----:B------:R-:W-:-:S04]  /*2f20*/  IADD3 R24, P5, R24, UR16, RZ ;  /* 0x0000001018187c10 */ /* 0x000fc8000ffbe0ff */
[----:B------:R-:W-:Y:S02]  /*2f30*/  F2FP.SATFINITE.E5M2.F32.PACK_AB_MERGE_C R29, RZ, R27, RZ ;  /* 0x0000001bff1d723e */ /* 0x000fe400048060ff */
[----:B------:R-:W-:Y:S02]  /*2f40*/  IADD3.X R25, R25, UR17, R31, P5, !PT ;  /* 0x0000001119197c10 */ /* 0x000fe4000affe41f */
[----:B------:R-:W-:Y:S01]  /*2f50*/  PRMT R27, RZ, 0x7610, R27 ;  /* 0x00007610ff1b7816 */ /* 0x000fe2000000001b */
[----:B------:R1:W-:Y:S01]  /*2f60*/  @!P3 STG.E.U8 desc[UR20][R18.64+0x1], R29 ;  /* 0x0000011d1200b986 */ /* 0x0003e2000c101114 */
[----:B------:R-:W-:Y:S05]  /*2f70*/  @P2 BRA `(.L_x_46) ;  /* 0x0000000000042947 */ /* 0x000fea0003800000 */
[----:B------:R3:W5:Y:S02]  /*2f80*/  LDG.E.U8 R27, desc[UR20][R24.64] ;  /* 0x00000014181b7981 */ /* 0x000764000c1e1100 */
.L_x_46:
[----:B------:R-:W-:Y:S05]  /*2f90*/  BSYNC B1 ;  /* 0x0000000000017941 */ /* 0x000fea0003800000 */
.L_x_45:
[----:B-----5:R-:W-:Y:S01]  /*2fa0*/  LOP3.LUT R27, R27, 0xff, RZ, 0xc0, !PT ;  /* 0x000000ff1b1b7812 */ /* 0x020fe200078ec0ff */
[----:B------:R-:W-:Y:S01]  /*2fb0*/  BSSY B1, `(.L_x_47) ;  /* 0x000000b000017945 */ /* 0x000fe20003800000 */
[----:B------:R-:W-:Y:S02]  /*2fc0*/  ISETP.LT.OR P1, PT, R6, 0x9, !P1 ;  /* 0x000000090600780c */ /* 0x000fe40004f21670 */
[----:B------:R-:W-:-:S05]  /*2fd0*/  F2FP.F16.E5M2.UNPACK_B R27, R27 ;  /* 0x0000001bff1b723e */ /* 0x000fca00020004ff */
[----:B------:R-:W-:-:S05]  /*2fe0*/  HADD2.F32 R27, -RZ, R27.H0_H0 ;  /* 0x2000001bff1b7230 */ /* 0x000fca0000004100 */
[----:B------:R-:W-:Y:S01]  /*2ff0*/  FMUL R28, R27, R16 ;  /* 0x000000101b1c7220 */ /* 0x000fe20000400000 */
[----:B------:R-:W-:-:S03]  /*3000*/  PRMT R27, RZ, 0x7610, R27 ;  /* 0x00007610ff1b7816 */ /* 0x000fc6000000001b */
[----:B------:R-:W-:-:S05]  /*3010*/  FFMA R28, R81, R13, R28 ;  /* 0x0000000d511c7223 */ /* 0x000fca000000001c */
[----:B-1----:R-:W-:-:S05]  /*3020*/  F2FP.SATFINITE.E5M2.F32.PACK_AB_MERGE_C R29, RZ, R28, RZ ;  /* 0x0000001cff1d723e */ /* 0x002fca00048060ff */
[----:B------:R1:W-:Y:S01]  /*3030*/  @!P2 STG.E.U8 desc[UR20][R14.64], R29 ;  /* 0x0000001d0e00a986 */ /* 0x0003e2000c101114 */
[----:B------:R-:W-:Y:S05]  /*3040*/  @P1 BRA `(.L_x_48) ;  /* 0x0000000000041947 */ /* 0x000fea0003800000 */
[----:B------:R4:W5:Y:S02]  /*3050*/  LDG.E.U8 R27, desc[UR20][R24.64+0x1] ;  /* 0x00000114181b7981 */ /* 0x000964000c1e1100 */
.L_x_48:
[----:B------:R-:W-:Y:S05]  /*3060*/  BSYNC B1 ;  /* 0x0000000000017941 */ /* 0x000fea0003800000 */
.L_x_47:
[----:B-----5:R-:W-:Y:S01]  /*3070*/  LOP3.LUT R27, R27, 0xff, RZ, 0xc0, !PT ;  /* 0x000000ff1b1b7812 */ /* 0x020fe200078ec0ff */
[----:B------:R-:W-:Y:S01]  /*3080*/  BSSY B1, `(.L_x_49) ;  /* 0x000000c000017945 */ /* 0x000fe20003800000 */
[----:B------:R-:W-:Y:S02]  /*3090*/  ISETP.GE.AND P2, PT, R26, 0x9, PT ;  /* 0x000000091a00780c */ /* 0x000fe40003f46270 */
[----:B------:R-:W-:Y:S02]  /*30a0*/  F2FP.F16.E5M2.UNPACK_B R27, R27 ;  /* 0x0000001bff1b723e */ /* 0x000fe400020004ff */
[----:B------:R-:W-:-:S03]  /*30b0*/  ISETP.LT.OR P3, PT, R6, 0x1, !P2 ;  /* 0x000000010600780c */ /* 0x000fc60005761670 */
[----:B------:R-:W-:-:S05]  /*30c0*/  HADD2.F32 R27, -RZ, R27.H0_H0 ;  /* 0x2000001bff1b7230 */ /* 0x000fca0000004100 */
[----:B------:R-:W-:-:S04]  /*30d0*/  FMUL R27, R27, R16 ;  /* 0x000000101b1b7220 */ /* 0x000fc80000400000 */
[----:B------:R-:W-:-:S05]  /*30e0*/  FFMA R27, R82, R13, R27 ;  /* 0x0000000d521b7223 */ /* 0x000fca000000001b */
[----:B-1----:R-:W-:Y:S02]  /*30f0*/  F2FP.SATFINITE.E5M2.F32.PACK_AB_MERGE_C R29, RZ, R27, RZ ;  /* 0x0000001bff1d723e */ /* 0x002fe400048060ff */
[----:B------:R-:W-:-:S03]  /*3100*/  PRMT R27, RZ, 0x7610, R27 ;  /* 0x00007610ff1b7816 */ /* 0x000fc6000000001b */
[----:B------:R1:W-:Y:S01]  /*3110*/  @!P1 STG.E.U8 desc[UR20][R14.64+0x1], R29 ;  /* 0x0000011d0e009986 */ /* 0x0003e2000c101114 */
[----:B------:R-:W-:Y:S05]  /*3120*/  @P3 BRA `(.L_x_50) ;  /* 0x0000000000043947 */ /* 0x000fea0003800000 */
[----:B------:R0:W5:Y:S02]  /*3130*/  LDG.E.U8 R27, desc[UR20][R4.64+0x8] ;  /* 0x00000814041b7981 */ /* 0x000164000c1e1100 */
.L_x_50:
[----:B------:R-:W-:Y:S05]  /*3140*/  BSYNC B1 ;  /* 0x0000000000017941 */ /* 0x000fea0003800000 */
.L_x_49:
        /* <DEDUP_REMOVED lines=13> */
.L_x_52:
[----:B------:R-:W-:Y:S05]  /*3220*/  BSYNC B1 ;  /* 0x0000000000017941 */ /* 0x000fea0003800000 */
.L_x_51:
[----:B-----5:R-:W-:Y:S01]  /*3230*/  LOP3.LUT R27, R27, 0xff, RZ, 0xc0, !PT ;  /* 0x000000ff1b1b7812 */ /* 0x020fe200078ec0ff */
[----:B------:R-:W-:Y:S01]  /*3240*/  BSSY B1, `(.L_x_53) ;  /* 0x000000b000017945 */ /* 0x000fe20003800000 */
[----:B------:R-:W-:Y:S02]  /*3250*/  ISETP.LT.OR P2, PT, R6, 0x9, !P2 ;  /* 0x000000090600780c */ /* 0x000fe40005741670 */
[----:B------:R-:W-:-:S05]  /*3260*/  F2FP.F16.E5M2.UNPACK_B R27, R27 ;  /* 0x0000001bff1b723e */ /* 0x000fca00020004ff */
        /* <DEDUP_REMOVED lines=8> */
.L_x_54:
[----:B------:R-:W-:Y:S05]  /*32f0*/  BSYNC B1 ;  /* 0x0000000000017941 */ /* 0x000fea0003800000 */
.L_x_53:
        /* <DEDUP_REMOVED lines=12> */
.L_x_56:
[----:B------:R-:W-:Y:S05]  /*33c0*/  BSYNC B1 ;  /* 0x0000000000017941 */ /* 0x000fea0003800000 */
.L_x_55:
        /* <DEDUP_REMOVED lines=13> */
.L_x_58:
[----:B------:R-:W-:Y:S05]  /*34a0*/  BSYNC B1 ;  /* 0x0000000000017941 */ /* 0x000fea0003800000 */
.L_x_57:
        /* <DEDUP_REMOVED lines=13> */
.L_x_60:
[----:B------:R-:W-:Y:S05]  /*3580*/  BSYNC B1 ;  /* 0x0000000000017941 */ /* 0x000fea0003800000 */
.L_x_59:
        /* <DEDUP_REMOVED lines=12> */
.L_x_62:
[----:B------:R-:W-:Y:S05]  /*3650*/  BSYNC B1 ;  /* 0x0000000000017941 */ /* 0x000fea0003800000 */
.L_x_61:
        /* <DEDUP_REMOVED lines=12> */
.L_x_64:
[----:B------:R-:W-:Y:S05]  /*3720*/  BSYNC B1 ;  /* 0x0000000000017941 */ /* 0x000fea0003800000 */
.L_x_63:
        /* <DEDUP_REMOVED lines=13> */
.L_x_66:
[----:B------:R-:W-:Y:S05]  /*3800*/  BSYNC B1 ;  /* 0x0000000000017941 */ /* 0x000fea0003800000 */
.L_x_65:
        /* <DEDUP_REMOVED lines=13> */
.L_x_68:
[----:B------:R-:W-:Y:S05]  /*38e0*/  BSYNC B1 ;  /* 0x0000000000017941 */ /* 0x000fea0003800000 */
.L_x_67:
        /* <DEDUP_REMOVED lines=12> */
.L_x_70:
[----:B------:R-:W-:Y:S05]  /*39b0*/  BSYNC B1 ;  /* 0x0000000000017941 */ /* 0x000fea0003800000 */
.L_x_69:
        /* <DEDUP_REMOVED lines=12> */
.L_x_72:
[----:B------:R-:W-:Y:S05]  /*3a80*/  BSYNC B1 ;  /* 0x0000000000017941 */ /* 0x000fea0003800000 */
.L_x_71:
        /* <DEDUP_REMOVED lines=13> */
.L_x_74:
[----:B------:R-:W-:Y:S05]  /*3b60*/  BSYNC B1 ;  /* 0x0000000000017941 */ /* 0x000fea0003800000 */
.L_x_73:
        /* <DEDUP_REMOVED lines=13> */
.L_x_76:
[----:B------:R-:W-:Y:S05]  /*3c40*/  BSYNC B1 ;  /* 0x0000000000017941 */ /* 0x000fea0003800000 */
.L_x_75:
        /* <DEDUP_REMOVED lines=12> */
.L_x_78:
[----:B------:R-:W-:Y:S05]  /*3d10*/  BSYNC B1 ;  /* 0x0000000000017941 */ /* 0x000fea0003800000 */
.L_x_77:
        /* <DEDUP_REMOVED lines=12> */
.L_x_80:
[----:B------:R-:W-:Y:S05]  /*3de0*/  BSYNC B1 ;  /* 0x0000000000017941 */ /* 0x000fea0003800000 */
.L_x_79:
        /* <DEDUP_REMOVED lines=13> */
.L_x_82:
[----:B------:R-:W-:Y:S05]  /*3ec0*/  BSYNC B1 ;  /* 0x0000000000017941 */ /* 0x000fea0003800000 */
.L_x_81:
        /* <DEDUP_REMOVED lines=13> */
.L_x_84:
[----:B------:R-:W-:Y:S05]  /*3fa0*/  BSYNC B1 ;  /* 0x0000000000017941 */ /* 0x000fea0003800000 */
.L_x_83:
        /* <DEDUP_REMOVED lines=12> */
.L_x_86:
[----:B------:R-:W-:Y:S05]  /*4070*/  BSYNC B1 ;  /* 0x0000000000017941 */ /* 0x000fea0003800000 */
.L_x_85:
        /* <DEDUP_REMOVED lines=12> */
.L_x_88:
[----:B------:R-:W-:Y:S05]  /*4140*/  BSYNC B1 ;  /* 0x0000000000017941 */ /* 0x000fea0003800000 */
.L_x_87:
        /* <DEDUP_REMOVED lines=13> */
.L_x_90:
[----:B------:R-:W-:Y:S05]  /*4220*/  BSYNC B1 ;  /* 0x0000000000017941 */ /* 0x000fea0003800000 */
.L_x_89:
        /* <DEDUP_REMOVED lines=13> */
.L_x_92:
[----:B------:R-:W-:Y:S05]  /*4300*/  BSYNC B1 ;  /* 0x0000000000017941 */ /* 0x000fea0003800000 */
.L_x_91:
        /* <DEDUP_REMOVED lines=12> */
.L_x_94:
[----:B------:R-:W-:Y:S05]  /*43d0*/  BSYNC B1 ;  /* 0x0000000000017941 */ /* 0x000fea0003800000 */
.L_x_93:
        /* <DEDUP_REMOVED lines=12> */
.L_x_96:
[----:B------:R-:W-:Y:S05]  /*44a0*/  BSYNC B1 ;  /* 0x0000000000017941 */ /* 0x000fea0003800000 */
.L_x_95:
        /* <DEDUP_REMOVED lines=13> */
.L_x_98:
[----:B------:R-:W-:Y:S05]  /*4580*/  BSYNC B1 ;  /* 0x0000000000017941 */ /* 0x000fea0003800000 */
.L_x_97:
[----:B-----5:R-:W-:Y:S01]  /*4590*/  LOP3.LUT R27, R27, 0xff, RZ, 0xc0, !PT ;  /* 0x000000ff1b1b7812 */ /* 0x020fe200078ec0ff */
[----:B------:R-:W-:Y:S01]  /*45a0*/  BSSY B1, `(.L_x_99) ;  /* 0x000000c000017945 */ /* 0x000fe20003800000 */
[----:B------:R-:W-:Y:S02]  /*45b0*/  ISETP.GE.AND P1, PT, R26, 0x3a, PT ;  /* 0x0000003a1a00780c */ /* 0x000fe40003f26270 */
[----:B------:R-:W-:Y:S02]  /*45c0*/  F2FP.F16.E5M2.UNPACK_B R27, R27 ;  /* 0x0000001bff1b723e */ /* 0x000fe400020004ff */
[----:B------:R-:W-:-:S03]  /*45d0*/  ISETP.LT.OR P5, PT, R6, 0x1, !P1 ;  /* 0x000000010600780c */ /* 0x000fc60004fa1670 */
[----:B------:R-:W-:-:S05]  /*45e0*/  HADD2.F32 R27, -RZ, R27.H0_H0 ;  /* 0x2000001bff1b7230 */ /* 0x000fca0000004100 */
[----:B------:R-:W-:-:S04]  /*45f0*/  FMUL R28, R27, R16 ;  /* 0x000000101b1c7220 */ /* 0x000fc80000400000 */
[----:B------:R-:W-:Y:S01]  /*4600*/  FFMA R28, R23, R13, R28 ;  /* 0x0000000d171c7223 */ /* 0x000fe2000000001c */
[----:B------:R-:W-:-:S04]  /*4610*/  PRMT R23, RZ, 0x7610, R23 ;  /* 0x00007610ff177816 */ /* 0x000fc80000000017 */
[----:B------:R-:W-:-:S05]  /*4620*/  F2FP.SATFINITE.E5M2.F32.PACK_AB_MERGE_C R27, RZ, R28, RZ ;  /* 0x0000001cff1b723e */ /* 0x000fca00048060ff */
[----:B------:R0:W-:Y:S01]  /*4630*/  @!P3 STG.E.U8 desc[UR20][R18.64+0x38], R27 ;  /* 0x0000381b1200b986 */ /* 0x0001e2000c101114 */
[----:B------:R-:W-:Y:S05]  /*4640*/  @P5 BRA `(.L_x_100) ;  /* 0x0000000000045947 */ /* 0x000fea0003800000 */
[----:B------:R0:W5:Y:S02]  /*4650*/  LDG.E.U8 R23, desc[UR20][R4.64+0x39] ;  /* 0x0000391404177981 */ /* 0x000164000c1e1100 */
.L_x_100:
[----:B------:R-:W-:Y:S05]  /*4660*/  BSYNC B1 ;  /* 0x0000000000017941 */ /* 0x000fea0003800000 */
.L_x_99:
[----:B-----5:R-:W-:Y:S01]  /*4670*/  LOP3.LUT R23, R23, 0xff, RZ, 0xc0, !PT ;  /* 0x000000ff17177812 */ /* 0x020fe200078ec0ff */
[----:B------:R-:W-:Y:S01]  /*4680*/  BSSY B1, `(.L_x_101) ;  /* 0x000000b000017945 */ /* 0x000fe20003800000 */
[----:B------:R-:W-:Y:S02]  /*4690*/  ISETP.LT.OR P2, PT, R6, 0x9, !P2 ;  /* 0x000000090600780c */ /* 0x000fe40005741670 */
[----:B------:R-:W-:Y:S02]  /*46a0*/  F2FP.F16.E5M2.UNPACK_B R23, R23 ;  /* 0x00000017ff17723e */ /* 0x000fe400020004ff */
[----:B0-2---:R-:W-:-:S03]  /*46b0*/  PRMT R4, RZ, 0x7610, R4 ;  /* 0x00007610ff047816 */ /* 0x005fc60000000004 */
[----:B------:R-:W-:-:S05]  /*46c0*/  HADD2.F32 R23, -RZ, R23.H0_H0 ;  /* 0x20000017ff177230 */ /* 0x000fca0000004100 */
[----:B------:R-:W-:-:S04]  /*46d0*/  FMUL R23, R23, R16 ;  /* 0x0000001017177220 */ /* 0x000fc80000400000 */
[----:B------:R-:W-:-:S05]  /*46e0*/  FFMA R23, R56, R13, R23 ;  /* 0x0000000d38177223 */ /* 0x000fca0000000017 */
[----:B------:R-:W-:-:S05]  /*46f0*/  F2FP.SATFINITE.E5M2.F32.PACK_AB_MERGE_C R23, RZ, R23, RZ ;  /* 0x00000017ff17723e */ /* 0x000fca00048060ff */
[----:B------:R0:W-:Y:S01]  /*4700*/  @!P5 STG.E.U8 desc[UR20][R18.64+0x39], R23 ;  /* 0x000039171200d986 */ /* 0x0001e2000c101114 */
[----:B------:R-:W-:Y:S05]  /*4710*/  @P2 BRA `(.L_x_102) ;  /* 0x0000000000042947 */ /* 0x000fea0003800000 */
[----:B------:R2:W5:Y:S02]  /*4720*/  LDG.E.U8 R4, desc[UR20][R24.64+0x38] ;  /* 0x0000381418047981 */ /* 0x000564000c1e1100 */
.L_x_102:
[----:B------:R-:W-:Y:S05]  /*4730*/  BSYNC B1 ;  /* 0x0000000000017941 */ /* 0x000fea0003800000 */
.L_x_101:
[----:B-----5:R-:W-:Y:S01]  /*4740*/  LOP3.LUT R4, R4, 0xff, RZ, 0xc0, !PT ;  /* 0x000000ff04047812 */ /* 0x020fe200078ec0ff */
[----:B------:R-:W-:Y:S01]  /*4750*/  BSSY B1, `(.L_x_103) ;  /* 0x000000b000017945 */ /* 0x000fe20003800000 */
[----:B------:R-:W-:Y:S02]  /*4760*/  ISETP.LT.OR P1, PT, R6, 0x9, !P1 ;  /* 0x000000090600780c */ /* 0x000fe40004f21670 */
[----:B------:R-:W-:-:S05]  /*4770*/  F2FP.F16.E5M2.UNPACK_B R4, R4 ;  /* 0x00000004ff04723e */ /* 0x000fca00020004ff */
[----:B------:R-:W-:-:S05]  /*4780*/  HADD2.F32 R5, -RZ, R4.H0_H0 ;  /* 0x20000004ff057230 */ /* 0x000fca0000004100 */
[----:B------:R-:W-:-:S04]  /*4790*/  FMUL R4, R5, R16 ;  /* 0x0000001005047220 */ /* 0x000fc80000400000 */
[----:B------:R-:W-:-:S05]  /*47a0*/  FFMA R4, R21, R13, R4 ;  /* 0x0000000d15047223 */ /* 0x000fca0000000004 */
[----:B------:R-:W-:Y:S02]  /*47b0*/  F2FP.SATFINITE.E5M2.F32.PACK_AB_MERGE_C R5, RZ, R4, RZ ;  /* 0x00000004ff05723e */ /* 0x000fe400048060ff */
[----:B------:R-:W-:-:S03]  /*47c0*/  PRMT R4, RZ, 0x7610, R4 ;  /* 0x00007610ff047816 */ /* 0x000fc60000000004 */
[----:B------:R0:W-:Y:S01]  /*47d0*/  @!P2 STG.E.U8 desc[UR20][R14.64+0x38], R5 ;  /* 0x000038050e00a986 */ /* 0x0001e2000c101114 */
[----:B------:R-:W-:Y:S05]  /*47e0*/  @P1 BRA `(.L_x_104) ;  /* 0x0000000000041947 */ /* 0x000fea0003800000 */
[----:B------:R0:W5:Y:S02]  /*47f0*/  LDG.E.U8 R4, desc[UR20][R24.64+0x39] ;  /* 0x0000391418047981 */ /* 0x000164000c1e1100 */
.L_x_104:
[----:B------:R-:W-:Y:S05]  /*4800*/  BSYNC B1 ;  /* 0x0000000000017941 */ /* 0x000fea0003800000 */
.L_x_103:
[----:B------:R-:W-:Y:S05]  /*4810*/  @P1 BRA `(.L_x_105) ;  /* 0x0000000800601947 */ /* 0x000fea0003800000 */
[----:B-----5:R-:W-:-:S04]  /*4820*/  LOP3.LUT R4, R4, 0xff, RZ, 0xc0, !PT ;  /* 0x000000ff04047812 */ /* 0x020fc800078ec0ff */
[----:B------:R-:W-:-:S05]  /*4830*/  F2FP.F16.E5M2.UNPACK_B R4, R4 ;  /* 0x00000004ff04723e */ /* 0x000fca00020004ff */
[----:B0-----:R-:W-:-:S05]  /*4840*/  HADD2.F32 R5, -RZ, R4.H0_H0 ;  /* 0x20000004ff057230 */ /* 0x001fca0000004100 */
[----:B------:R-:W-:-:S04]  /*4850*/  FMUL R5, R5, R16 ;  /* 0x0000001005057220 */ /* 0x000fc80000400000 */
[----:B------:R-:W-:-:S05]  /*4860*/  FFMA R5, R22, R13, R5 ;  /* 0x0000000d16057223 */ /* 0x000fca0000000005 */
[----:B------:R-:W-:-:S05]  /*4870*/  F2FP.SATFINITE.E5M2.F32.PACK_AB_MERGE_C R5, RZ, R5, RZ ;  /* 0x00000005ff05723e */ /* 0x000fca00048060ff */
[----:B------:R0:W-:Y:S01]  /*4880*/  STG.E.U8 desc[UR20][R14.64+0x39], R5 ;  /* 0x000039050e007986 */ /* 0x0001e2000c101114 */
[----:B------:R-:W-:Y:S05]  /*4890*/  BRA `(.L_x_105) ;  /* 0x0000000800407947 */ /* 0x000fea0003800000 */
.L_x_40:
[----:B------:R-:W-:Y:S01]  /*48a0*/  ISETP.GE.AND P1, PT, R26, 0x2, PT ;  /* 0x000000021a00780c */ /* 0x000fe20003f26270 */
[-C--:B------:R-:W-:Y:S01]  /*48b0*/  FMUL R84, R84, R13.reuse ;  /* 0x0000000d54547220 */ /* 0x080fe20000400000 */
[----:B------:R-:W-:Y:S01]  /*48c0*/  ISETP.GE.AND P3, PT, R26, 0x1, PT ;  /* 0x000000011a00780c */ /* 0x000fe20003f66270 */
[-C--:B------:R-:W-:Y:S01]  /*48d0*/  FMUL R83, R83, R13.reuse ;  /* 0x0000000d53537220 */ /* 0x080fe20000400000 */
[C---:B------:R-:W-:Y:S01]  /*48e0*/  ISETP.LT.OR P5, PT, R6.reuse, 0x1, !P1 ;  /* 0x000000010600780c */ /* 0x040fe20004fa1670 */
[-C--:B------:R-:W-:Y:S01]  /*48f0*/  FMUL R81, R81, R13.reuse ;  /* 0x0000000d51517220 */ /* 0x080fe20000400000 */
[----:B------:R-:W-:Y:S01]  /*4900*/  ISETP.LT.OR P2, PT, R6, 0x1, !P3 ;  /* 0x000000010600780c */ /* 0x000fe20005f41670 */
[-C--:B------:R-:W-:Y:S01]  /*4910*/  FMUL R82, R82, R13.reuse ;  /* 0x0000000d52527220 */ /* 0x080fe20000400000 */
[----:B------:R-:W-:Y:S01]  /*4920*/  ISETP.LT.OR P3, PT, R6, 0x9, !P3 ;  /* 0x000000090600780c */ /* 0x000fe20005f61670 */
[-C--:B------:R-:W-:Y:S01]  /*4930*/  FMUL R79, R79, R13.reuse ;  /* 0x0000000d4f4f7220 */ /* 0x080fe20000400000 */
[----:B------:R-:W-:Y:S01]  /*4940*/  F2FP.SATFINITE.E5M2.F32.PACK_AB_MERGE_C R5, RZ, R84, RZ ;  /* 0x00000054ff05723e */ /* 0x000fe200048060ff */
[----:B------:R-:W-:Y:S01]  /*4950*/  FMUL R80, R80, R13 ;  /* 0x0000000d50507220 */ /* 0x000fe20000400000 */
[----:B------:R-:W-:Y:S01]  /*4960*/  F2FP.SATFINITE.E5M2.F32.PACK_AB_MERGE_C R83, RZ, R83, RZ ;  /* 0x00000053ff53723e */ /* 0x000fe200048060ff */
[----:B------:R-:W-:Y:S01]  /*4970*/  FMUL R77, R77, R13 ;  /* 0x0000000d4d4d7220 */ /* 0x000fe20000400000 */
[----:B------:R-:W-:Y:S01]  /*4980*/  F2FP.SATFINITE.E5M2.F32.PACK_AB_MERGE_C R81, RZ, R81, RZ ;  /* 0x00000051ff51723e */ /* 0x000fe200048060ff */
[-C--:B------:R-:W-:Y:S01]  /*4990*/  FMUL R78, R78, R13.reuse ;  /* 0x0000000d4e4e7220 */ /* 0x080fe20000400000 */
[----:B------:R-:W-:Y:S01]  /*49a0*/  ISETP.LT.OR P1, PT, R6, 0x9, !P1 ;  /* 0x000000090600780c */ /* 0x000fe20004f21670 */
[----:B------:R0:W-:Y:S01]  /*49b0*/  @!P5 STG.E.U8 desc[UR20][R18.64+0x1], R5 ;  /* 0x000001051200d986 */ /* 0x0001e2000c101114 */
[C---:B------:R-:W-:Y:S01]  /*49c0*/  ISETP.GE.AND P5, PT, R26.reuse, 0x9, PT ;  /* 0x000000091a00780c */ /* 0x040fe20003fa6270 */
[----:B------:R-:W-:Y:S01]  /*49d0*/  FMUL R75, R75, R13 ;  /* 0x0000000d4b4b7220 */ /* 0x000fe20000400000 */
[----:B------:R-:W-:Y:S01]  /*49e0*/  F2FP.SATFINITE.E5M2.F32.PACK_AB_MERGE_C R79, RZ, R79, RZ ;  /* 0x0000004fff4f723e */ /* 0x000fe200048060ff */
[----:B------:R-:W-:Y:S01]  /*49f0*/  @!P2 STG.E.U8 desc[UR20][R18.64], R83 ;  /* 0x000000531200a986 */ /* 0x000fe2000c101114 */
[----:B------:R-:W-:Y:S01]  /*4a00*/  ISETP.GE.AND P2, PT, R26, 0xa, PT ;  /* 0x0000000a1a00780c */ /* 0x000fe20003f46270 */
[-C--:B------:R-:W-:Y:S01]  /*4a10*/  FMUL R76, R76, R13.reuse ;  /* 0x0000000d4c4c7220 */ /* 0x080fe20000400000 */
[----:B------:R-:W-:Y:S01]  /*4a20*/  F2FP.SATFINITE.E5M2.F32.PACK_AB_MERGE_C R25, RZ, R80, RZ ;  /* 0x00000050ff19723e */ /* 0x000fe200048060ff */
[----:B------:R-:W-:Y:S01]  /*4a30*/  @!P3 STG.E.U8 desc[UR20][R14.64], R81 ;  /* 0x000000510e00b986 */ /* 0x000fe2000c101114 */
[C---:B------:R-:W-:Y:S01]  /*4a40*/  ISETP.LT.OR P3, PT, R6.reuse, 0x1, !P5 ;  /* 0x000000010600780c */ /* 0x040fe20006f61670 */
[-C--:B------:R-:W-:Y:S01]  /*4a50*/  FMUL R73, R73, R13.reuse ;  /* 0x0000000d49497220 */ /* 0x080fe20000400000 */
[----:B------:R-:W-:Y:S01]  /*4a60*/  ISETP.LT.OR P6, PT, R6, 0x1, !P2 ;  /* 0x000000010600780c */ /* 0x000fe200057c1670 */
[-C--:B------:R-:W-:Y:S01]  /*4a70*/  FMUL R74, R74, R13.reuse ;  /* 0x0000000d4a4a7220 */ /* 0x080fe20000400000 */
[----:B------:R-:W-:Y:S01]  /*4a80*/  ISETP.LT.OR P5, PT, R6, 0x9, !P5 ;  /* 0x000000090600780c */ /* 0x000fe20006fa1670 */
[-C--:B------:R-:W-:Y:S01]  /*4a90*/  FMUL R71, R71, R13.reuse ;  /* 0x0000000d47477220 */ /* 0x080fe20000400000 */
[----:B0-----:R-:W-:Y:S01]  /*4aa0*/  F2FP.SATFINITE.E5M2.F32.PACK_AB_MERGE_C R5, RZ, R82, RZ ;  /* 0x00000052ff05723e */ /* 0x001fe200048060ff */
[----:B------:R-:W-:Y:S01]  /*4ab0*/  FMUL R72, R72, R13 ;  /* 0x0000000d48487220 */ /* 0x000fe20000400000 */
[----:B------:R-:W-:Y:S01]  /*4ac0*/  F2FP.SATFINITE.E5M2.F32.PACK_AB_MERGE_C R77, RZ, R77, RZ ;  /* 0x0000004dff4d723e */ /* 0x000fe200048060ff */
[-C--:B------:R-:W-:Y:S01]  /*4ad0*/  FMUL R69, R69, R13.reuse ;  /* 0x0000000d45457220 */ /* 0x080fe20000400000 */
[----:B------:R-:W-:Y:S01]  /*4ae0*/  ISETP.LT.OR P2, PT, R6, 0x9, !P2 ;  /* 0x000000090600780c */ /* 0x000fe20005741670 */
[----:B------:R0:W-:Y:S01]  /*4af0*/  @!P1 STG.E.U8 desc[UR20][R14.64+0x1], R5 ;  /* 0x000001050e009986 */ /* 0x0001e2000c101114 */
[----:B------:R-:W-:Y:S01]  /*4b00*/  ISETP.GE.AND P1, PT, R26, 0x12, PT ;  /* 0x000000121a00780c */ /* 0x000fe20003f26270 */
[----:B------:R-:W-:Y:S01]  /*4b10*/  FMUL R70, R70, R13 ;  /* 0x0000000d46467220 */ /* 0x000fe20000400000 */
[----:B------:R-:W-:Y:S01]  /*4b20*/  F2FP.SATFINITE.E5M2.F32.PACK_AB_MERGE_C R75, RZ, R75, RZ ;  /* 0x0000004bff4b723e */ /* 0x000fe200048060ff */
[----:B------:R-:W-:Y:S01]  /*4b30*/  @!P3 STG.E.U8 desc[UR20][R18.64+0x8], R79 ;  /* 0x0000084f1200b986 */ /* 0x000fe2000c101114 */
[----:B------:R-:W-:Y:S01]  /*4b40*/  ISETP.GE.AND P3, PT, R26, 0x11, PT ;  /* 0x000000111a00780c */ /* 0x000fe20003f66270 */
[----:B------:R-:W-:Y:S01]  /*4b50*/  FMUL R68, R68, R13 ;  /* 0x0000000d44447220 */ /* 0x000fe20000400000 */
[----:B------:R-:W-:Y:S01]  /*4b60*/  F2FP.SATFINITE.E5M2.F32.PACK_AB_MERGE_C R73, RZ, R73, RZ ;  /* 0x00000049ff49723e */ /* 0x000fe200048060ff */
[----:B------:R1:W-:Y:S01]  /*4b70*/  @!P6 STG.E.U8 desc[UR20][R18.64+0x9], R25 ;  /* 0x000009191200e986 */ /* 0x0003e2000c101114 */
[C---:B------:R-:W-:Y:S01]  /*4b80*/  ISETP.LT.OR P6, PT, R6.reuse, 0x1, !P1 ;  /* 0x000000010600780c */ /* 0x040fe20004fc1670 */
[-C--:B------:R-:W-:Y:S01]  /*4b90*/  FMUL R67, R67, R13.reuse ;  /* 0x0000000d43437220 */ /* 0x080fe20000400000 */
[C---:B------:R-:W-:Y:S01]  /*4ba0*/  ISETP.LT.OR P1, PT, R6.reuse, 0x9, !P1 ;  /* 0x000000090600780c */ /* 0x040fe20004f21670 */
[----:B------:R-:W-:Y:S01]  /*4bb0*/  @!P5 STG.E.U8 desc[UR20][R14.64+0x8], R77 ;  /* 0x0000084d0e00d986 */ /* 0x000fe2000c101114 */
[C---:B------:R-:W-:Y:S01]  /*4bc0*/  ISETP.LT.OR P5, PT, R6.reuse, 0x1, !P3 ;  /* 0x000000010600780c */ /* 0x040fe20005fa1670 */
[-C--:B------:R-:W-:Y:S01]  /*4bd0*/  FMUL R65, R65, R13.reuse ;  /* 0x0000000d41417220 */ /* 0x080fe20000400000 */
[----:B------:R-:W-:Y:S01]  /*4be0*/  ISETP.LT.OR P3, PT, R6, 0x9, !P3 ;  /* 0x000000090600780c */ /* 0x000fe20005f61670 */
[-C--:B------:R-:W-:Y:S01]  /*4bf0*/  FMUL R66, R66, R13.reuse ;  /* 0x0000000d42427220 */ /* 0x080fe20000400000 */
[----:B0-----:R-:W-:Y:S01]  /*4c00*/  F2FP.SATFINITE.E5M2.F32.PACK_AB_MERGE_C R5, RZ, R78, RZ ;  /* 0x0000004eff05723e */ /* 0x001fe200048060ff */
[----:B------:R-:W-:Y:S01]  /*4c10*/  FMUL R64, R64, R13 ;  /* 0x0000000d40407220 */ /* 0x000fe20000400000 */
[----:B------:R-:W-:Y:S01]  /*4c20*/  F2FP.SATFINITE.E5M2.F32.PACK_AB_MERGE_C R71, RZ, R71, RZ ;  /* 0x00000047ff47723e */ /* 0x000fe200048060ff */
[-C--:B------:R-:W-:Y:S01]  /*4c30*/  FMUL R63, R63, R13.reuse ;  /* 0x0000000d3f3f7220 */ /* 0x080fe20000400000 */
[----:B-1----:R-:W-:Y:S01]  /*4c40*/  F2FP.SATFINITE.E5M2.F32.PACK_AB_MERGE_C R25, RZ, R76, RZ ;  /* 0x0000004cff19723e */ /* 0x002fe200048060ff */
[----:B------:R0:W-:Y:S01]  /*4c50*/  @!P2 STG.E.U8 desc[UR20][R14.64+0x9], R5 ;  /* 0x000009050e00a986 */ /* 0x0001e2000c101114 */
[C---:B------:R-:W-:Y:S01]  /*4c60*/  ISETP.GE.AND P2, PT, R26.reuse, 0x1a, PT ;  /* 0x0000001a1a00780c */ /* 0x040fe20003f46270 */
        /* <DEDUP_REMOVED lines=29> */
[----:B------:R-:W-:Y:S01]  /*4e40*/  ISETP.LT.OR P6, PT, R6, 0x1, !P3 ;  /* 0x000000010600780c */ /* 0x000fe20005fc1670 */
[----:B------:R-:W-:Y:S01]  /*4e50*/  FMUL R22, R22, R13 ;  /* 0x0000000d16167220 */ /* 0x000fe20000400000 */
[C---:B------:R-:W-:Y:S01]  /*4e60*/  ISETP.LT.OR P3, PT, R6.reuse, 0x9, !P3 ;  /* 0x000000090600780c */ /* 0x040fe20005f61670 */
[----:B------:R-:W-:Y:S01]  /*4e70*/  @!P5 STG.E.U8 desc[UR20][R14.64+0x18], R69 ;  /* 0x000018450e00d986 */ /* 0x000fe2000c101114 */
[----:B------:R-:W-:-:S02]  /*4e80*/  ISETP.LT.OR P5, PT, R6, 0x1, !P1 ;  /* 0x000000010600780c */ /* 0x000fc40004fa1670 */
[----:B0-----:R-:W-:Y:S02]  /*4e90*/  F2FP.SATFINITE.E5M2.F32.PACK_AB_MERGE_C R5, RZ, R70, RZ ;  /* 0x00000046ff05723e */ /* 0x001fe400048060ff */
[----:B------:R-:W-:Y:S02]  /*4ea0*/  ISETP.LT.OR P1, PT, R6, 0x9, !P1 ;  /* 0x000000090600780c */ /* 0x000fe40004f21670 */
[----:B------:R-:W-:Y:S01]  /*4eb0*/  F2FP.SATFINITE.E5M2.F32.PACK_AB_MERGE_C R59, RZ, R59, RZ ;  /* 0x0000003bff3b723e */ /* 0x000fe200048060ff */
[----:B------:R0:W-:Y:S01]  /*4ec0*/  @!P2 STG.E.U8 desc[UR20][R14.64+0x19], R5 ;  /* 0x000019050e00a986 */ /* 0x0001e2000c101114 */
[----:B-1----:R-:W-:Y:S02]  /*4ed0*/  F2FP.SATFINITE.E5M2.F32.PACK_AB_MERGE_C R25, RZ, R68, RZ ;  /* 0x00000044ff19723e */ /* 0x002fe400048060ff */
[----:B------:R-:W-:Y:S01]  /*4ee0*/  ISETP.GE.AND P2, PT, R26, 0x2a, PT ;  /* 0x0000002a1a00780c */ /* 0x000fe20003f46270 */
[----:B------:R-:W-:Y:S01]  /*4ef0*/  @!P6 STG.E.U8 desc[UR20][R18.64+0x20], R67 ;  /* 0x000020431200e986 */ /* 0x000fe2000c101114 */
[----:B------:R-:W-:-:S02]  /*4f00*/  F2FP.SATFINITE.E5M2.F32.PACK_AB_MERGE_C R57, RZ, R57, RZ ;  /* 0x00000039ff39723e */ /* 0x000fc400048060ff */
[----:B------:R-:W-:Y:S01]  /*4f10*/  F2FP.SATFINITE.E5M2.F32.PACK_AB_MERGE_C R23, RZ, R23, RZ ;  /* 0x00000017ff17723e */ /* 0x000fe200048060ff */
[----:B------:R1:W-:Y:S01]  /*4f20*/  @!P5 STG.E.U8 desc[UR20][R18.64+0x21], R25 ;  /* 0x000021191200d986 */ /* 0x0003e2000c101114 */
[----:B------:R-:W-:Y:S02]  /*4f30*/  ISETP.GE.AND P5, PT, R26, 0x29, PT ;  /* 0x000000291a00780c */ /* 0x000fe40003fa6270 */
[----:B------:R-:W-:Y:S01]  /*4f40*/  F2FP.SATFINITE.E5M2.F32.PACK_AB_MERGE_C R21, RZ, R21, RZ ;  /* 0x00000015ff15723e */ /* 0x000fe200048060ff */
[----:B------:R-:W-:Y:S01]  /*4f50*/  @!P3 STG.E.U8 desc[UR20][R14.64+0x20], R65 ;  /* 0x000020410e00b986 */ /* 0x000fe2000c101114 */
[C---:B------:R-:W-:Y:S02]  /*4f60*/  ISETP.LT.OR P3, PT, R6.reuse, 0x1, !P2 ;  /* 0x000000010600780c */ /* 0x040fe40005761670 */
[C---:B------:R-:W-:Y:S02]  /*4f70*/  ISETP.LT.OR P6, PT, R6.reuse, 0x1, !P5 ;  /* 0x000000010600780c */ /* 0x040fe40006fc1670 */
[----:B------:R-:W-:-:S02]  /*4f80*/  ISETP.LT.OR P5, PT, R6, 0x9, !P5 ;  /* 0x000000090600780c */ /* 0x000fc40006fa1670 */
[----:B0-----:R-:W-:Y:S02]  /*4f90*/  F2FP.SATFINITE.E5M2.F32.PACK_AB_MERGE_C R5, RZ, R66, RZ ;  /* 0x00000042ff05723e */ /* 0x001fe400048060ff */
[----:B-1----:R-:W-:Y:S02]  /*4fa0*/  F2FP.SATFINITE.E5M2.F32.PACK_AB_MERGE_C R25, RZ, R64, RZ ;  /* 0x00000040ff19723e */ /* 0x002fe400048060ff */
[----:B------:R-:W-:Y:S01]  /*4fb0*/  ISETP.LT.OR P2, PT, R6, 0x9, !P2 ;  /* 0x000000090600780c */ /* 0x000fe20005741670 */
[----:B------:R0:W-:Y:S01]  /*4fc0*/  @!P1 STG.E.U8 desc[UR20][R14.64+0x21], R5 ;  /* 0x000021050e009986 */ /* 0x0001e2000c101114 */
[C---:B------:R-:W-:Y:S02]  /*4fd0*/  ISETP.GE.AND P1, PT, R26.reuse, 0x31, PT ;  /* 0x000000311a00780c */ /* 0x040fe40003f26270 */
[----:B------:R-:W-:Y:S01]  /*4fe0*/  F2FP.SATFINITE.E5M2.F32.PACK_AB_MERGE_C R27, RZ, R22, RZ ;  /* 0x00000016ff1b723e */ /* 0x000fe200048060ff */
[----:B------:R1:W-:Y:S01]  /*4ff0*/  @!P3 STG.E.U8 desc[UR20][R18.64+0x29], R25 ;  /* 0x000029191200b986 */ /* 0x0003e2000c101114 */
[----:B------:R-:W-:-:S03]  /*5000*/  ISETP.GE.AND P3, PT, R26, 0x32, PT ;  /* 0x000000321a00780c */ /* 0x000fc60003f66270 */
[----:B------:R-:W-:Y:S01]  /*5010*/  @!P6 STG.E.U8 desc[UR20][R18.64+0x28], R63 ;  /* 0x0000283f1200e986 */ /* 0x000fe2000c101114 */
[C---:B------:R-:W-:Y:S02]  /*5020*/  ISETP.LT.OR P6, PT, R6.reuse, 0x1, !P1 ;  /* 0x000000010600780c */ /* 0x040fe40004fc1670 */
[C---:B------:R-:W-:Y:S01]  /*5030*/  ISETP.LT.OR P1, PT, R6.reuse, 0x9, !P1 ;  /* 0x000000090600780c */ /* 0x040fe20004f21670 */
[----:B------:R-:W-:Y:S01]  /*5040*/  @!P5 STG.E.U8 desc[UR20][R14.64+0x28], R61 ;  /* 0x0000283d0e00d986 */ /* 0x000fe2000c101114 */
[C---:B------:R-:W-:Y:S02]  /*5050*/  ISETP.LT.OR P5, PT, R6.reuse, 0x1, !P3 ;  /* 0x000000010600780c */ /* 0x040fe40005fa1670 */
[----:B0-----:R-:W-:Y:S02]  /*5060*/  F2FP.SATFINITE.E5M2.F32.PACK_AB_MERGE_C R5, RZ, R62, RZ ;  /* 0x0000003eff05723e */ /* 0x001fe400048060ff */
[----:B-1----:R-:W-:Y:S02]  /*5070*/  F2FP.SATFINITE.E5M2.F32.PACK_AB_MERGE_C R25, RZ, R60, RZ ;  /* 0x0000003cff19723e */ /* 0x002fe400048060ff */
[----:B------:R-:W-:Y:S01]  /*5080*/  ISETP.LT.OR P3, PT, R6, 0x9, !P3 ;  /* 0x000000090600780c */ /* 0x000fe20005f61670 */
[----:B------:R0:W-:Y:S01]  /*5090*/  @!P2 STG.E.U8 desc[UR20][R14.64+0x29], R5 ;  /* 0x000029050e00a986 */ /* 0x0001e2000c101114 */
[----:B------:R-:W-:-:S03]  /*50a0*/  ISETP.GE.AND P2, PT, R26, 0x39, PT ;  /* 0x000000391a00780c */ /* 0x000fc60003f46270 */
[----:B------:R-:W-:Y:S01]  /*50b0*/  @!P6 STG.E.U8 desc[UR20][R18.64+0x30], R59 ;  /* 0x0000303b1200e986 */ /* 0x000fe2000c101114 */
[----:B------:R-:W-:-:S03]  /*50c0*/  ISETP.GE.AND P6, PT, R26, 0x3a, PT ;  /* 0x0000003a1a00780c */ /* 0x000fc60003fc6270 */
[----:B------:R1:W-:Y:S01]  /*50d0*/  @!P5 STG.E.U8 desc[UR20][R18.64+0x31], R25 ;  /* 0x000031191200d986 */ /* 0x0003e2000c101114 */
[C---:B------:R-:W-:Y:S02]  /*50e0*/  ISETP.LT.OR P5, PT, R6.reuse, 0x1, !P6 ;  /* 0x000000010600780c */ /* 0x040fe400077a1670 */
[C---:B------:R-:W-:Y:S01]  /*50f0*/  ISETP.LT.OR P6, PT, R6.reuse, 0x9, !P6 ;  /* 0x000000090600780c */ /* 0x040fe200077c1670 */
[----:B------:R2:W-:Y:S01]  /*5100*/  @!P1 STG.E.U8 desc[UR20][R14.64+0x30], R57 ;  /* 0x000030390e009986 */ /* 0x0005e2000c101114 */
[C---:B------:R-:W-:Y:S02]  /*5110*/  ISETP.LT.OR P1, PT, R6.reuse, 0x1, !P2 ;  /* 0x000000010600780c */ /* 0x040fe40005721670 */
[----:B------:R-:W-:Y:S02]  /*5120*/  ISETP.LT.OR P2, PT, R6, 0x9, !P2 ;  /* 0x000000090600780c */ /* 0x000fe40005741670 */
[----:B0-----:R-:W-:Y:S02]  /*5130*/  F2FP.SATFINITE.E5M2.F32.PACK_AB_MERGE_C R5, RZ, R58, RZ ;  /* 0x0000003aff05723e */ /* 0x001fe400048060ff */
[----:B-1----:R-:W-:-:S03]  /*5140*/  F2FP.SATFINITE.E5M2.F32.PACK_AB_MERGE_C R25, RZ, R56, RZ ;  /* 0x00000038ff19723e */ /* 0x002fc600048060ff */
[----:B------:R2:W-:Y:S04]  /*5150*/  @!P3 STG.E.U8 desc[UR20][R14.64+0x31], R5 ;  /* 0x000031050e00b986 */ /* 0x0005e8000c101114 */
[----:B------:R2:W-:Y:S04]  /*5160*/  @!P1 STG.E.U8 desc[UR20][R18.64+0x38], R23 ;  /* 0x0000381712009986 */ /* 0x0005e8000c101114 */
[----:B------:R2:W-:Y:S04]  /*5170*/  @!P5 STG.E.U8 desc[UR20][R18.64+0x39], R25 ;  /* 0x000039191200d986 */ /* 0x0005e8000c101114 */
[----:B------:R2:W-:Y:S04]  /*5180*/  @!P2 STG.E.U8 desc[UR20][R14.64+0x38], R21 ;  /* 0x000038150e00a986 */ /* 0x0005e8000c101114 */
[----:B------:R2:W-:Y:S02]  /*5190*/  @!P6 STG.E.U8 desc[UR20][R14.64+0x39], R27 ;  /* 0x0000391b0e00e986 */ /* 0x0005e4000c101114 */
.L_x_105:
[----:B------:R-:W-:Y:S05]  /*51a0*/  BSYNC B0 ;  /* 0x0000000000007941 */ /* 0x000fea0003800000 */
.L_x_39:
[C---:B------:R-:W-:Y:S01]  /*51b0*/  LEA R2, P1, R8.reuse, R2, 0x1 ;  /* 0x0000000208027211 */ /* 0x040fe200078208ff */
[----:B------:R-:W-:Y:S01]  /*51c0*/  ULDC.64 UR6, c[0x0][0x650] ;  /* 0x0001940000067ab9 */ /* 0x000fe20000000a00 */
[----:B-----5:R-:W-:Y:S01]  /*51d0*/  IMAD.U32 R4, RZ, RZ, UR12 ;  /* 0x0000000cff047e24 */ /* 0x020fe2000f8e00ff */
[----:B012---:R-:W-:Y:S01]  /*51e0*/  PRMT R14, RZ, 0x7610, R14 ;  /* 0x00007610ff0e7816 */ /* 0x007fe2000000000e */
[----:B------:R-:W-:Y:S01]  /*51f0*/  IMAD.MOV.U32 R6, RZ, RZ, -0x1 ;  /* 0xffffffffff067424 */ /* 0x000fe200078e00ff */
[----:B------:R-:W-:Y:S01]  /*5200*/  LEA.HI.X R3, R8, R3, R0, 0x1, P1 ;  /* 0x0000000308037211 */ /* 0x000fe200008f0c00 */
[----:B------:R0:W-:Y:S01]  /*5210*/  SYNCS.ARRIVE.TRANS64.A1T0 RZ, [R4+UR23], RZ ;  /* 0x000000ff04ff79a7 */ /* 0x0001e20008100017 */
[----:B------:R-:W-:Y:S01]  /*5220*/  ISETP.GE.U32.AND P1, PT, R2, UR6, PT ;  /* 0x0000000602007c0c */ /* 0x000fe2000bf26070 */
[----:B------:R-:W-:-:S03]  /*5230*/  IMAD.MOV.U32 R5, RZ, RZ, -0x1 ;  /* 0xffffffffff057424 */ /* 0x000fc600078e00ff */
[----:B------:R-:W-:Y:S01]  /*5240*/  ISETP.GE.U32.AND.EX P1, PT, R3, UR7, PT, P1 ;  /* 0x0000000703007c0c */ /* 0x000fe2000bf26110 */
[----:B0-----:R-:W-:-:S12]  /*5250*/  IMAD.MOV.U32 R4, RZ, RZ, -0x1 ;  /* 0xffffffffff047424 */ /* 0x001fd800078e00ff */
[----:B------:R-:W-:Y:S05]  /*5260*/  @P1 BRA `(.L_x_106) ;  /* 0x0000000400601947 */ /* 0x000fea0003800000 */
[----:B------:R-:W0:Y:S01]  /*5270*/  S2R R26, SR_CTAID.X ;  /* 0x00000000001a7919 */ /* 0x000e220000002500 */
[----:B------:R-:W1:Y:S01]  /*5280*/  LDC.64 R22, c[0x0][0x628] ;  /* 0x00018a00ff167b82 */ /* 0x000e620000000a00 */
[----:B------:R-:W-:Y:S01]  /*5290*/  ULDC UR6, c[0x0][0x150] ;  /* 0x0000540000067ab9 */ /* 0x000fe20000000800 */
[----:B------:R-:W-:Y:S01]  /*52a0*/  IMAD.MOV.U32 R18, RZ, RZ, R2 ;  /* 0x000000ffff127224 */ /* 0x000fe200078e0002 */
[----:B------:R-:W2:Y:S01]  /*52b0*/  S2R R28, SR_CTAID.Y ;  /* 0x00000000001c7919 */ /* 0x000ea20000002600 */
[----:B------:R-:W-:-:S04]  /*52c0*/  IMAD.MOV.U32 R19, RZ, RZ, R3 ;  /* 0x000000ffff137224 */ /* 0x000fc800078e0003 */
[----:B------:R-:W2:Y:S08]  /*52d0*/  LDC R29, c[0x0][0x144] ;  /* 0x00005100ff1d7b82 */ /* 0x000eb00000000800 */
[----:B------:R-:W2:Y:S08]  /*52e0*/  LDC R6, c[0x0][0x630] ;  /* 0x00018c00ff067b82 */ /* 0x000eb00000000800 */
[----:B---34-:R-:W3:Y:S01]  /*52f0*/  LDC.64 R24, c[0x0][0x620] ;  /* 0x00018800ff187b82 */ /* 0x018ee20000000a00 */
[----:B-1----:R-:W-:-:S04]  /*5300*/  ISETP.NE.U32.AND P1, PT, R22, RZ, PT ;  /* 0x000000ff1600720c */ /* 0x002fc80003f25070 */
[----:B------:R-:W-:Y:S02]  /*5310*/  ISETP.NE.AND.EX P1, PT, R23, RZ, PT, P1 ;  /* 0x000000ff1700720c */ /* 0x000fe40003f25310 */
[----:B0-----:R-:W-:-:S05]  /*5320*/  I2FP.F32.U32 R4, R26 ;  /* 0x0000001a00047245 */ /* 0x001fca0000201000 */
[----:B------:R-:W-:-:S04]  /*5330*/  FMUL R4, R4, UR6 ;  /* 0x0000000604047c20 */ /* 0x000fc80008400000 */
[----:B------:R0:W1:Y:S02]  /*5340*/  F2I.U32.TRUNC.NTZ R27, R4 ;  /* 0x00000004001b7305 */ /* 0x000064000020f000 */
[----:B--2---:R-:W-:Y:S05]  /*5350*/  @!P1 BRA `(.L_x_107) ;  /* 0x0000000000289947 */ /* 0x004fea0003800000 */
[----:B------:R-:W2:Y:S02]  /*5360*/  LDC R5, c[0x0][0x634] ;  /* 0x00018d00ff057b82 */ /* 0x000ea40000000800 */
[----:B--2---:R-:W-:-:S05]  /*5370*/  IADD3 R19, P1, R2, R5, RZ ;  /* 0x0000000502137210 */ /* 0x004fca0007f3e0ff */
[----:B------:R-:W-:-:S04]  /*5380*/  IMAD.X R21, RZ, RZ, R3, P1 ;  /* 0x000000ffff157224 */ /* 0x000fc800008e0603 */
[----:B0-----:R-:W-:-:S04]  /*5390*/  IMAD.WIDE.U32 R4, R21, R22, RZ ;  /* 0x0000001615047225 */ /* 0x001fc800078e00ff */
[----:B------:R-:W-:-:S04]  /*53a0*/  IMAD.WIDE.U32 R14, P1, R19, R23, R4 ;  /* 0x00000017130e7225 */ /* 0x000fc80007820004 */
[----:B------:R-:W-:-:S04]  /*53b0*/  IMAD.WIDE.U32 R4, R19, R22, RZ ;  /* 0x0000001613047225 */ /* 0x000fc800078e00ff */
[----:B------:R-:W-:Y:S01]  /*53c0*/  IMAD.X R19, RZ, RZ, RZ, P1 ;  /* 0x000000ffff137224 */ /* 0x000fe200008e06ff */
[----:B------:R-:W-:Y:S01]  /*53d0*/  IADD3 RZ, P1, R5, R14, RZ ;  /* 0x0000000e05ff7210 */ /* 0x000fe20007f3e0ff */
[----:B------:R-:W-:-:S04]  /*53e0*/  IMAD.MOV.U32 R18, RZ, RZ, R15 ;  /* 0x000000ffff127224 */ /* 0x000fc800078e000f */
[----:B------:R-:W-:-:S08]  /*53f0*/  IMAD.WIDE.U32.X R18, R21, R23, R18, P1 ;  /* 0x0000001715127225 */ /* 0x000fd000008e0412 */
.L_x_107:
[-CC-:B------:R-:W-:Y:S01]  /*5400*/  SHF.R.U64 R23, R18, R6.reuse, R19.reuse ;  /* 0x0000000612177219 */ /* 0x180fe20000001213 */
[----:B------:R-:W2:Y:S01]  /*5410*/  LDC.64 R32, c[0x0][0x640] ;  /* 0x00019000ff207b82 */ /* 0x000ea20000000a00 */
[----:B0-----:R-:W-:Y:S01]  /*5420*/  SHF.R.U32.HI R4, RZ, R6, R19 ;  /* 0x00000006ff047219 */ /* 0x001fe20000011613 */
[----:B-1----:R-:W-:Y:S01]  /*5430*/  IMAD.MOV R27, RZ, RZ, -R27 ;  /* 0x000000ffff1b7224 */ /* 0x002fe200078e0a1b */
[----:B------:R-:W-:Y:S01]  /*5440*/  IADD3 R15, P1, RZ, -R23, RZ ;  /* 0x80000017ff0f7210 */ /* 0x000fe20007f3e0ff */
[----:B------:R-:W-:Y:S01]  /*5450*/  ULDC UR6, c[0x0][0x154] ;  /* 0x0000550000067ab9 */ /* 0x000fe20000000800 */
[----:B------:R-:W-:Y:S02]  /*5460*/  IMAD.MOV.U32 R19, RZ, RZ, 0x1 ;  /* 0x00000001ff137424 */ /* 0x000fe400078e00ff */
[----:B------:R-:W-:Y:S01]  /*5470*/  IMAD R29, R29, R27, R26 ;  /* 0x0000001b1d1d7224 */ /* 0x000fe200078e021a */
[----:B------:R-:W0:Y:S01]  /*5480*/  LDC R14, c[0x0][0x618] ;  /* 0x00018600ff0e7b82 */ /* 0x000e220000000800 */
[----:B------:R-:W-:-:S04]  /*5490*/  IMAD.X R5, RZ, RZ, ~R4, P1 ;  /* 0x000000ffff057224 */ /* 0x000fc800008e0e04 */
[-C--:B---3--:R-:W-:Y:S02]  /*54a0*/  IMAD R6, R5, R24.reuse, RZ ;  /* 0x0000001805067224 */ /* 0x088fe400078e02ff */
[C---:B------:R-:W-:Y:S01]  /*54b0*/  IMAD.WIDE.U32 R4, R15.reuse, R24, R2 ;  /* 0x000000180f047225 */ /* 0x040fe200078e0002 */
[----:B------:R-:W1:Y:S03]  /*54c0*/  LDC R18, c[0x0][0x608] ;  /* 0x00018200ff127b82 */ /* 0x000e660000000800 */
[----:B------:R-:W-:Y:S01]  /*54d0*/  IMAD R15, R15, R25, R6 ;  /* 0x000000190f0f7224 */ /* 0x000fe200078e0206 */
[----:B------:R-:W-:-:S03]  /*54e0*/  I2FP.F32.U32 R6, R28 ;  /* 0x0000001c00067245 */ /* 0x000fc60000201000 */
[----:B------:R-:W-:Y:S01]  /*54f0*/  IMAD.IADD R5, R5, 0x1, R15 ;  /* 0x0000000105057824 */ /* 0x000fe200078e020f */
[----:B------:R-:W3:Y:S01]  /*5500*/  LDC R30, c[0x0][0x658] ;  /* 0x00019600ff1e7b82 */ /* 0x000ee20000000800 */
[----:B--2---:R-:W-:Y:S01]  /*5510*/  ISETP.NE.U32.AND P1, PT, R32, RZ, PT ;  /* 0x000000ff2000720c */ /* 0x004fe20003f25070 */
[----:B------:R-:W-:-:S03]  /*5520*/  IMAD.MOV.U32 R15, RZ, RZ, -0x1 ;  /* 0xffffffffff0f7424 */ /* 0x000fc600078e00ff */
[----:B------:R-:W-:-:S03]  /*5530*/  ISETP.NE.AND.EX P1, PT, R33, RZ, PT, P1 ;  /* 0x000000ff2100720c */ /* 0x000fc60003f25310 */
[----:B------:R-:W2:Y:S01]  /*5540*/  LDC R27, c[0x0][0x148] ;  /* 0x00005200ff1b7b82 */ /* 0x000ea20000000800 */
[-CC-:B0-----:R-:W-:Y:S02]  /*5550*/  SHF.R.U64 R22, R4, R14.reuse, R5.reuse ;  /* 0x0000000e04167219 */ /* 0x181fe40000001205 */
[----:B------:R-:W-:Y:S01]  /*5560*/  SHF.R.U32.HI R5, RZ, R14, R5 ;  /* 0x0000000eff057219 */ /* 0x000fe20000011605 */
[----:B------:R-:W-:-:S04]  /*5570*/  FMUL R14, R6, UR6 ;  /* 0x00000006060e7c20 */ /* 0x000fc80008400000 */
[----:B------:R-:W0:Y:S01]  /*5580*/  LDC R26, c[0x0][0x600] ;  /* 0x00018000ff1a7b82 */ /* 0x000e220000000800 */
[----:B------:R4:W0:Y:S01]  /*5590*/  F2I.U32.TRUNC.NTZ R25, R14 ;  /* 0x0000000e00197305 */ /* 0x000822000020f000 */
[-CC-:B-1----:R-:W-:Y:S02]  /*55a0*/  SHF.R.U64 R6, R22, R18.reuse, R5.reuse ;  /* 0x0000001216067219 */ /* 0x182fe40000001205 */
[----:B------:R-:W-:-:S04]  /*55b0*/  SHF.R.U32.HI R5, RZ, R18, R5 ;  /* 0x00000012ff057219 */ /* 0x000fc80000011605 */
[----:B------:R-:W1:Y:S01]  /*55c0*/  LDC R34, c[0x0][0x648] ;  /* 0x00019200ff227b82 */ /* 0x000e620000000800 */
[-CC-:B---3--:R-:W-:Y:S02]  /*55d0*/  SHF.R.U64 R24, R6, R30.reuse, R5.reuse ;  /* 0x0000001e06187219 */ /* 0x188fe40000001205 */
[-C--:B------:R-:W-:Y:S02]  /*55e0*/  SHF.L.U32 R15, R15, R30.reuse, RZ ;  /* 0x0000001e0f0f7219 */ /* 0x080fe400000006ff */
[-C--:B------:R-:W-:Y:S01]  /*55f0*/  SHF.R.U32.HI R5, RZ, R30.reuse, R5 ;  /* 0x0000001eff057219 */ /* 0x080fe20000011605 */
[----:B------:R-:W-:Y:S01]  /*5600*/  IMAD.MOV.U32 R4, RZ, RZ, R24 ;  /* 0x000000ffff047224 */ /* 0x000fe200078e0018 */
[----:B------:R-:W-:Y:S01]  /*5610*/  SHF.L.U32 R30, R19, R30, RZ ;  /* 0x0000001e131e7219 */ /* 0x000fe200000006ff */
[----:B------:R-:W3:Y:S01]  /*5620*/  LDC R35, c[0x0][0x638] ;  /* 0x00018e00ff237b82 */ /* 0x000ee20000000800 */
[----:B------:R-:W-:-:S07]  /*5630*/  LOP3.LUT R31, RZ, R15, RZ, 0x33, !PT ;  /* 0x0000000fff1f7212 */ /* 0x000fce00078e33ff */
[----:B------:R-:W0:Y:S01]  /*5640*/  LDC R36, c[0x0][0x610] ;  /* 0x00018400ff247b82 */ /* 0x000e220000000800 */
[----:B----4-:R-:W-:Y:S05]  /*5650*/  @!P1 BRA `(.L_x_108) ;  /* 0x0000000000289947 */ /* 0x010fea0003800000 */
        /* <DEDUP_REMOVED lines=10> */
.L_x_108:
[----:B-1----:R-:W-:Y:S01]  /*5700*/  SHF.R.U64 R4, R4, R34, R5 ;  /* 0x0000002204047219 */ /* 0x002fe20000001205 */
[----:B0-----:R-:W-:Y:S01]  /*5710*/  VIADD R19, R26, 0xffffffff ;  /* 0xffffffff1a137836 */ /* 0x001fe20000000000 */
[----:B------:R-:W-:Y:S01]  /*5720*/  LOP3.LUT R15, R6, R31, RZ, 0xc0, !PT ;  /* 0x0000001f060f7212 */ /* 0x000fe200078ec0ff */
[----:B------:R-:W-:Y:S02]  /*5730*/  IMAD.MOV R25, RZ, RZ, -R25 ;  /* 0x000000ffff197224 */ /* 0x000fe400078e0a19 */
[----:B------:R-:W-:Y:S02]  /*5740*/  IMAD.MOV R5, RZ, RZ, -R4 ;  /* 0x000000ffff057224 */ /* 0x000fe400078e0a04 */
[----:B------:R-:W-:Y:S01]  /*5750*/  IMAD R6, R30, R4, R15 ;  /* 0x000000041e067224 */ /* 0x000fe200078e020f */
[----:B------:R-:W-:Y:S01]  /*5760*/  LOP3.LUT R15, R22, R19, RZ, 0xc0, !PT ;  /* 0x00000013160f7212 */ /* 0x000fe200078ec0ff */
[----:B--2---:R-:W-:Y:S02]  /*5770*/  @P4 IMAD R29, R27, R25, R28 ;  /* 0x000000191b1d4224 */ /* 0x004fe400078e021c */
[----:B---3--:R-:W-:-:S02]  /*5780*/  IMAD R4, R5, R35, R24 ;  /* 0x0000002305047224 */ /* 0x008fc400078e0218 */
[----:B------:R-:W-:Y:S02]  /*5790*/  IMAD R6, R6, R36, R29 ;  /* 0x0000002406067224 */ /* 0x000fe400078e021d */
[----:B------:R-:W-:Y:S02]  /*57a0*/  IMAD R5, R4, R26, R15 ;  /* 0x0000001a04057224 */ /* 0x000fe400078e020f */
[----:B------:R-:W-:-:S03]  /*57b0*/  IMAD.MOV.U32 R14, RZ, RZ, 0x1 ;  /* 0x00000001ff0e7424 */ /* 0x000fc600078e00ff */
[----:B------:R-:W-:Y:S02]  /*57c0*/  SEL R4, R5, R6, !P4 ;  /* 0x0000000605047207 */ /* 0x000fe40006000000 */
[----:B------:R-:W-:Y:S01]  /*57d0*/  SEL R6, R6, R5, !P4 ;  /* 0x0000000506067207 */ /* 0x000fe20006000000 */
[----:B------:R-:W-:-:S07]  /*57e0*/  IMAD.MOV.U32 R5, RZ, RZ, R23 ;  /* 0x000000ffff057224 */ /* 0x000fce00078e0017 */
.L_x_106:
[----:B------:R-:W-:Y:S02]  /*57f0*/  LOP3.LUT P1, RZ, R14, 0xff, RZ, 0xc0, !PT ;  /* 0x000000ff0eff7812 */ /* 0x000fe4000782c0ff */
[----:B------:R-:W-:-:S11]  /*5800*/  LOP3.LUT R86, R86, 0x1, RZ, 0x3c, !PT ;  /* 0x0000000156567812 */ /* 0x000fd600078e3cff */
[----:B------:R-:W-:Y:S05]  /*5810*/  @P1 BRA `(.L_x_109) ;  /* 0xffffffbc00781947 */ /* 0x000fea000383ffff */
[----:B------:R-:W-:Y:S05]  /*5820*/  EXIT ;  /* 0x000000000000794d */ /* 0x000fea0003800000 */
.L_x_17:
[----:B------:R-:W-:-:S08]  /*5830*/  ISETP.NE.AND P0, PT, R22, RZ, PT ;  /* 0x000000ff1600720c */ /* 0x000fd00003f05270 */
[----:B--2-45:R-:W0:-:S00]  /*5840*/  USETMAXREG.DEALLOC.CTAPOOL 0x28 ;  /* 0x00000028000079c8 */ /* 0x034e0000080e0500 */
[----:B------:R-:W-:Y:S05]  /*5850*/  @P0 EXIT ;  /* 0x000000000000094d */ /* 0x000fea0003800000 */
[----:B0-----:R-:W-:Y:S01]  /*5860*/  LOP3.LUT P0, RZ, R17, 0xff, RZ, 0xc0, !PT ;  /* 0x000000ff11ff7812 */ /* 0x001fe2000780c0ff */
[----:B------:R-:W-:Y:S02]  /*5870*/  IMAD.MOV.U32 R12, RZ, RZ, 0x1 ;  /* 0x00000001ff0c7424 */ /* 0x000fe400078e00ff */
[----:B------:R-:W-:-:S10]  /*5880*/  IMAD.MOV.U32 R13, RZ, RZ, RZ ;  /* 0x000000ffff0d7224 */ /* 0x000fd400078e00ff */
[----:B------:R-:W-:Y:S05]  /*5890*/  @!P0 BRA `(.L_x_110) ;  /* 0x0000000c001c8947 */ /* 0x000fea0003800000 */
[----:B------:R-:W0:Y:S01]  /*58a0*/  S2UR UR8, SR_CgaCtaId ;  /* 0x00000000000879c3 */ /* 0x000e220000008800 */
[----:B------:R-:W-:Y:S01]  /*58b0*/  LOP3.LUT P0, RZ, R11, 0x1f, RZ, 0xc0, !PT ;  /* 0x0000001f0bff7812 */ /* 0x000fe2000780c0ff */
[----:B------:R-:W-:Y:S01]  /*58c0*/  ULDC UR5, c[0x0][0x658] ;  /* 0x0001960000057ab9 */ /* 0x000fe20000000800 */
[----:B------:R-:W-:Y:S01]  /*58d0*/  UMOV UR6, 0xffffffff ;  /* 0xffffffff00067882 */ /* 0x000fe20000000000 */
[----:B------:R-:W-:Y:S01]  /*58e0*/  BSSY B0, `(.L_x_110) ;  /* 0x00000c2000007945 */ /* 0x000fe20003800000 */
[----:B------:R-:W-:Y:S01]  /*58f0*/  USHF.L.U32 UR6, UR6, UR5, URZ ;  /* 0x0000000506067299 */ /* 0x000fe2000800063f */
[C---:B------:R-:W-:Y:S01]  /*5900*/  ISETP.NE.AND P2, PT, R10.reuse, RZ, PT ;  /* 0x000000ff0a00720c */ /* 0x040fe20003f45270 */
[----:B------:R-:W-:Y:S01]  /*5910*/  IMAD.MOV.U32 R15, RZ, RZ, 0x1 ;  /* 0x00000001ff0f7424 */ /* 0x000fe200078e00ff */
[----:B------:R-:W-:Y:S01]  /*5920*/  ISETP.NE.OR P0, PT, R10, RZ, !P0 ;  /* 0x000000ff0a00720c */ /* 0x000fe20004705670 */
[----:B------:R-:W-:Y:S01]  /*5930*/  IMAD.MOV.U32 R12, RZ, RZ, 0x1 ;  /* 0x00000001ff0c7424 */ /* 0x000fe200078e00ff */
[----:B------:R-:W-:Y:S01]  /*5940*/  LOP3.LUT R14, R7, 0x2, RZ, 0xfc, !PT ;  /* 0x00000002070e7812 */ /* 0x000fe200078efcff */
[----:B------:R-:W-:Y:S01]  /*5950*/  IMAD.MOV.U32 R13, RZ, RZ, RZ ;  /* 0x000000ffff0d7224 */ /* 0x000fe200078e00ff */
[----:B------:R-:W-:Y:S01]  /*5960*/  ULDC UR4, c[0x0][0x600] ;  /* 0x0001800000047ab9 */ /* 0x000fe20000000800 */
[----:B------:R-:W-:Y:S01]  /*5970*/  UMOV UR7, 0x1 ;  /* 0x0000000100077882 */ /* 0x000fe20000000000 */
[----:B------:R-:W-:-:S02]  /*5980*/  UIADD3 UR22, UR13, 0x1, URZ ;  /* 0x000000010d167890 */ /* 0x000fc4000fffe03f */
[----:B------:R-:W-:Y:S02]  /*5990*/  UIADD3 UR15, UR4, -0x1, URZ ;  /* 0xffffffff040f7890 */ /* 0x000fe4000fffe03f */
[----:B------:R-:W-:Y:S02]  /*59a0*/  USHF.L.U32 UR17, UR7, UR5, URZ ;  /* 0x0000000507117299 */ /* 0x000fe4000800063f */
[----:B------:R-:W-:Y:S01]  /*59b0*/  ULOP3.LUT UR16, URZ, UR6, URZ, 0x33, !UPT ;  /* 0x000000063f107292 */ /* 0x000fe2000f8e333f */
[----:B------:R-:W-:Y:S01]  /*59c0*/  ULDC.64 UR20, c[0x0][0x198] ;  /* 0x0000660000147ab9 */ /* 0x000fe20000000a00 */
[----:B0-----:R-:W-:-:S10]  /*59d0*/  IMAD.U32 R17, RZ, RZ, UR8 ;  /* 0x00000008ff117e24 */ /* 0x001fd4000f8e00ff */
.L_x_122:
[----:B------:R-:W-:-:S03]  /*59e0*/  UMOV UR4, 0xffffffff ;  /* 0xffffffff00047882 */ /* 0x000fc60000000000 */
[----:B------:R-:W-:Y:S05]  /*59f0*/  BRA.DIV UR4, `(.L_x_111) ;  /* 0x0000000e04c07947 */ /* 0x000fea000b800000 */
[----:B------:R-:W-:-:S13]  /*5a00*/  ELECT P1, URZ, PT ;  /* 0x00000000003f782f */ /* 0x000fda0003820000 */
.L_x_134:
[----:B------:R-:W0:Y:S01]  /*5a10*/  LDC R10, c[0x0][0x28c] ;  /* 0x0000a300ff0a7b82 */ /* 0x000e220000000800 */
[----:B------:R-:W-:Y:S01]  /*5a20*/  BSSY B1, `(.L_x_112) ;  /* 0x000003a000017945 */ /* 0x000fe20003800000 */
[----:B0-----:R-:W-:-:S13]  /*5a30*/  ISETP.LT.OR P1, PT, R10, 0x1, !P1 ;  /* 0x000000010a00780c */ /* 0x001fda0004f21670 */
[----:B------:R-:W-:Y:S05]  /*5a40*/  @P1 BRA `(.L_x_113) ;  /* 0x0000000000dc1947 */ /* 0x000fea0003800000 */
[----:B------:R-:W-:Y:S02]  /*5a50*/  IMAD R17, R6, 0x2, R17 ;  /* 0x0000000206117824 */ /* 0x000fe400078e0211 */
[----:B------:R-:W-:Y:S02]  /*5a60*/  IMAD.SHL.U32 R18, R4, 0x40, RZ ;  /* 0x0000004004127824 */ /* 0x000fe400078e00ff */
[----:B------:R-:W-:Y:S02]  /*5a70*/  IMAD.MOV.U32 R20, RZ, RZ, RZ ;  /* 0x000000ffff147224 */ /* 0x000fe400078e00ff */
[----:B------:R-:W-:Y:S02]  /*5a80*/  IMAD.U32 R22, RZ, RZ, UR22 ;  /* 0x00000016ff167e24 */ /* 0x000fe4000f8e00ff */
[----:B------:R-:W-:Y:S02]  /*5a90*/  IMAD.MOV.U32 R4, RZ, RZ, R12 ;  /* 0x000000ffff047224 */ /* 0x000fe400078e000c */
[----:B------:R-:W-:-:S02]  /*5aa0*/  IMAD.MOV.U32 R6, RZ, RZ, R13 ;  /* 0x000000ffff067224 */ /* 0x000fc400078e000d */
[----:B------:R-:W-:-:S07]  /*5ab0*/  IMAD.SHL.U32 R16, R17, 0x20, RZ ;  /* 0x0000002011107824 */ /* 0x000fce00078e00ff */
.L_x_117:
[----:B------:R-:W0:Y:S01]  /*5ac0*/  S2UR UR4, SR_CgaCtaId ;  /* 0x00000000000479c3 */ /* 0x000e220000008800 */
[----:B------:R-:W-:-:S07]  /*5ad0*/  MOV R10, 0x400 ;  /* 0x00000400000a7802 */ /* 0x000fce0000000f00 */
[----:B------:R-:W1:Y:S01]  /*5ae0*/  @!P2 LDC R11, c[0x0][0x500] ;  /* 0x00014000ff0bab82 */ /* 0x000e620000000800 */
[----:B0-----:R-:W-:-:S05]  /*5af0*/  IMAD.U32 R17, RZ, RZ, UR4 ;  /* 0x00000004ff117e24 */ /* 0x001fca000f8e00ff */
[----:B------:R-:W-:Y:S02]  /*5b00*/  LEA R21, R17, R10, 0x18 ;  /* 0x0000000a11157211 */ /* 0x000fe400078ec0ff */
[----:B------:R-:W-:-:S03]  /*5b10*/  SHF.L.U32 R10, R4, 0x1f, RZ ;  /* 0x0000001f040a7819 */ /* 0x000fc600000006ff */
[----:B------:R-:W-:-:S04]  /*5b20*/  IMAD R19, R6, 0x8, R21 ;  /* 0x0000000806137824 */ /* 0x000fc800078e0215 */
[----:B------:R-:W0:Y:S02]  /*5b30*/  SYNCS.PHASECHK.TRANS64.TRYWAIT P1, [R19+URZ+0x18], R10 ;  /* 0x0000180a130075a7 */ /* 0x000e24000802017f */
[----:B01----:R-:W-:Y:S05]  /*5b40*/  @!P1 BRA `(.L_x_114) ;  /* 0x0000000c008c9947 */ /* 0x003fea0003800000 */
.L_x_135:
[----:B0-----:R-:W-:Y:S01]  /*5b50*/  PRMT R10, R14, 0x9910, RZ ;  /* 0x000099100e0a7816 */ /* 0x001fe200000000ff */
[----:B------:R0:W-:Y:S03]  /*5b60*/  @!P2 SYNCS.ARRIVE.TRANS64 RZ, [R19+URZ], R11 ;  /* 0x0000000b13ffa9a7 */ /* 0x0001e6000800003f */
[----:B------:R-:W-:-:S13]  /*5b70*/  ISETP.NE.AND P1, PT, R10, 0x2, PT ;  /* 0x000000020a00780c */ /* 0x000fda0003f25270 */
[----:B0-----:R-:W-:Y:S05]  /*5b80*/  @P1 BRA `(.L_x_115) ;  /* 0x0000000000041947 */ /* 0x001fea0003800000 */
[----:B------:R-:W-:Y:S01]  /*5b90*/  BPT.TRAP 0x1 ;  /* 0x000000040000795c */ /* 0x000fe20000300000 */
.L_x_115:
[----:B------:R-:W-:Y:S05]  /*5ba0*/  @P0 BRA `(.L_x_116) ;  /* 0x0000000000040947 */ /* 0x000fea0003800000 */
[----:B------:R-:W-:Y:S01]  /*5bb0*/  BPT.TRAP 0x1 ;  /* 0x000000040000795c */ /* 0x000fe20000300000 */
.L_x_116:
[----:B------:R-:W-:Y:S01]  /*5bc0*/  IMAD.SHL.U32 R10, R6, 0x2000, RZ ;  /* 0x00002000060a7824 */ /* 0x000fe200078e00ff */
[----:B------:R-:W-:Y:S01]  /*5bd0*/  R2UR UR8, R21 ;  /* 0x00000000150872ca */ /* 0x000fe200000e0000 */
[----:B------:R-:W-:Y:S01]  /*5be0*/  VIADD R22, R22, 0xffffffff ;  /* 0xffffffff16167836 */ /* 0x000fe20000000000 */
[----:B------:R-:W-:Y:S01]  /*5bf0*/  R2UR UR9, R19 ;  /* 0x00000000130972ca */ /* 0x000fe200000e0000 */
[--C-:B------:R-:W-:Y:S01]  /*5c00*/  IMAD R11, R17, 0x1000, R10.reuse ;  /* 0x00001000110b7824 */ /* 0x100fe200078e020a */
[----:B------:R-:W-:Y:S01]  /*5c10*/  IADD3 R10, R21, 0x6100, R10 ;  /* 0x00006100150a7810 */ /* 0x000fe20007ffe00a */
[----:B------:R-:W-:Y:S01]  /*5c20*/  UIADD3 UR4, UP0, UR20, 0xf0, URZ ;  /* 0x000000f014047890 */ /* 0x000fe2000ff1e03f */
[----:B------:R-:W-:Y:S01]  /*5c30*/  R2UR UR11, R16 ;  /* 0x00000000100b72ca */ /* 0x000fe200000e0000 */
[----:B------:R-:W-:Y:S01]  /*5c40*/  UIADD3 UR24, UP1, UR20, 0x1f0, URZ ;  /* 0x000001f014187890 */ /* 0x000fe2000ff3e03f */
[----:B------:R-:W-:Y:S01]  /*5c50*/  R2UR UR5, R11 ;  /* 0x000000000b0572ca */ /* 0x000fe200000e0000 */
[----:B------:R-:W-:Y:S01]  /*5c60*/  VIADD R6, R6, 0x1 ;  /* 0x0000000106067836 */ /* 0x000fe20000000000 */
[----:B------:R-:W-:Y:S01]  /*5c70*/  R2UR UR10, R20 ;  /* 0x00000000140a72ca */ /* 0x000fe200000e0000 */
[----:B------:R-:W-:Y:S01]  /*5c80*/  UIADD3.X UR25, URZ, UR21, URZ, UP1, !UPT ;  /* 0x000000153f197290 */ /* 0x000fe20008ffe43f */
[----:B------:R-:W-:Y:S01]  /*5c90*/  R2UR UR12, R5 ;  /* 0x00000000050c72ca */ /* 0x000fe200000e0000 */
[----:B------:R-:W-:Y:S01]  /*5ca0*/  UMOV UR19, 0x30000 ;  /* 0x0003000000137882 */ /* 0x000fe20000000000 */
[----:B------:R-:W-:Y:S01]  /*5cb0*/  R2UR UR14, R10 ;  /* 0x000000000a0e72ca */ /* 0x000fe200000e0000 */
[----:B------:R-:W-:Y:S01]  /*5cc0*/  UMOV UR6, 0x0 ;  /* 0x0000000000067882 */ /* 0x000fe20000000000 */
[----:B------:R-:W-:Y:S01]  /*5cd0*/  R2UR UR18, R18 ;  /* 0x00000000121272ca */ /* 0x000fe200000e0000 */
[----:B------:R-:W-:Y:S01]  /*5ce0*/  UMOV UR7, 0x10000000 ;  /* 0x1000000000077882 */ /* 0x000fe20000000000 */
[----:B------:R-:W-:Y:S01]  /*5cf0*/  ISETP.GT.AND P3, PT, R22, 0x1, PT ;  /* 0x000000011600780c */ /* 0x000fe20003f64270 */
[----:B------:R-:W-:Y:S01]  /*5d00*/  VIADD R20, R20, 0x80 ;  /* 0x0000008014147836 */ /* 0x000fe20000000000 */
[----:B------:R-:W-:Y:S01]  /*5d10*/  ISETP.NE.AND P1, PT, R6, 0x3, PT ;  /* 0x000000030600780c */ /* 0x000fe20003f25270 */
[----:B------:R-:W-:-:S02]  /*5d20*/  UIADD3 UR8, UR8, 0x100, UR5 ;  /* 0x0000010008087890 */ /* 0x000fc4000fffe005 */
[----:B------:R-:W-:Y:S01]  /*5d30*/  UIADD3.X UR5, URZ, UR21, URZ, UP0, !UPT ;  /* 0x000000153f057290 */ /* 0x000fe200087fe43f */
[----:B------:R-:W-:Y:S02]  /*5d40*/  SEL R11, RZ, 0x1, P1 ;  /* 0x00000001ff0b7807 */ /* 0x000fe40000800000 */
[----:B------:R-:W-:Y:S02]  /*5d50*/  SEL R6, R6, RZ, P1 ;  /* 0x000000ff06067207 */ /* 0x000fe40000800000 */
[----:B------:R-:W-:-:S04]  /*5d60*/  LOP3.LUT R4, R4, R11, RZ, 0x3c, !PT ;  /* 0x0000000b04047212 */ /* 0x000fc800078e3cff */
[----:B------:R0:W-:Y:S02]  /*5d70*/  UTMALDG.3D.MULTICAST [UR8], [UR4], UR19, desc[UR6] ;  /* 0x00000608040073b4 */ /* 0x0001e40008011813 */
[----:B0-----:R-:W-:Y:S01]  /*5d80*/  UMOV UR8, UR14 ;  /* 0x0000000e00087c82 */ /* 0x001fe20008000000 */
[----:B------:R-:W-:Y:S02]  /*5d90*/  UMOV UR11, UR18 ;  /* 0x00000012000b7c82 */ /* 0x000fe40008000000 */
[----:B------:R0:W-:Y:S02]  /*5da0*/  UTMALDG.3D [UR8], [UR24], desc[UR6] ;  /* 0x00000608180075b4 */ /* 0x0001e40008011000 */
[----:B0-----:R-:W-:Y:S05]  /*5db0*/  @P3 BRA `(.L_x_117) ;  /* 0xfffffffc00403947 */ /* 0x001fea000383ffff */
.L_x_113:
[----:B------:R-:W-:Y:S05]  /*5dc0*/  BSYNC B1 ;  /* 0x0000000000017941 */ /* 0x000fea0003800000 */
.L_x_112:
[----:B------:R-:W-:Y:S01]  /*5dd0*/  LOP3.LUT P5, RZ, R15, 0xff, RZ, 0xc0, !PT ;  /* 0x000000ff0fff7812 */ /* 0x000fe200078ac0ff */
[----:B------:R-:W-:Y:S01]  /*5de0*/  VIADD R6, R13, UR13 ;  /* 0x0000000d0d067c36 */ /* 0x000fe20008000000 */
[----:B------:R-:W-:Y:S01]  /*5df0*/  ULDC.64 UR4, c[0x0][0x650] ;  /* 0x0001940000047ab9 */ /* 0x000fe20000000a00 */
[----:B------:R-:W-:Y:S01]  /*5e00*/  IMAD.U32 R11, RZ, RZ, UR13 ;  /* 0x0000000dff0b7e24 */ /* 0x000fe2000f8e00ff */
[----:B------:R-:W-:Y:S01]  /*5e10*/  UISETP.GE.U32.AND UP0, UPT, UR13, 0x3, UPT ;  /* 0x000000030d00788c */ /* 0x000fe2000bf06070 */
[----:B------:R-:W-:Y:S01]  /*5e20*/  BSSY B1, `(.L_x_118) ;  /* 0x000006b000017945 */ /* 0x000fe20003800000 */
[----:B------:R-:W-:Y:S02]  /*5e30*/  ISETP.GT.U32.AND P1, PT, R6, 0x2, PT ;  /* 0x000000020600780c */ /* 0x000fe40003f24070 */
[----:B------:R-:W-:Y:S02]  /*5e40*/  PRMT R15, RZ, 0x7610, R15 ;  /* 0x00007610ff0f7816 */ /* 0x000fe4000000000f */
[----:B------:R-:W-:-:S02]  /*5e50*/  ISETP.LT.U32.AND P1, PT, R11, 0x3, P1 ;  /* 0x000000030b00780c */ /* 0x000fc40000f21070 */
[----:B------:R-:W-:Y:S01]  /*5e60*/  PLOP3.LUT P3, PT, PT, PT, UP0, 0x80, 0x0 ;  /* 0x000000000000781c */ /* 0x000fe20003f6f008 */
[----:B------:R-:W0:Y:S01]  /*5e70*/  @P5 S2R R17, SR_CgaCtaId ;  /* 0x0000000000115919 */ /* 0x000e220000008800 */
[----:B------:R-:W-:-:S04]  /*5e80*/  @P5 MOV R4, 0x400 ;  /* 0x0000040000045802 */ /* 0x000fc80000000f00 */
[----:B0-----:R-:W-:Y:S01]  /*5e90*/  @P5 LEA R10, R17, R4, 0x18 ;  /* 0x00000004110a5211 */ /* 0x001fe200078ec0ff */
[----:B------:R-:W-:-:S03]  /*5ea0*/  IMAD.WIDE.U32 R4, R6, -0x55555555, RZ ;  /* 0xaaaaaaab06047825 */ /* 0x000fc600078e00ff */
[----:B------:R0:W-:Y:S01]  /*5eb0*/  @P5 SYNCS.ARRIVE.TRANS64.A1T0 RZ, [R10+URZ+0x68], RZ ;  /* 0x000068ff0aff59a7 */ /* 0x0001e2000810003f */
[----:B------:R-:W-:Y:S01]  /*5ec0*/  IADD3 R2, P5, R2, R8, RZ ;  /* 0x0000000802027210 */ /* 0x000fe20007fbe0ff */
[----:B------:R-:W-:Y:S01]  /*5ed0*/  IMAD.MOV.U32 R4, RZ, RZ, -0x1 ;  /* 0xffffffffff047424 */ /* 0x000fe200078e00ff */
[----:B------:R-:W-:Y:S02]  /*5ee0*/  SHF.R.U32.HI R11, RZ, 0x1, R5 ;  /* 0x00000001ff0b7819 */ /* 0x000fe40000011605 */
[----:B------:R-:W-:Y:S01]  /*5ef0*/  SEL R5, RZ, 0x1, !P1 ;  /* 0x00000001ff057807 */ /* 0x000fe20004800000 */
[----:B------:R-:W-:Y:S01]  /*5f00*/  IMAD.X R3, R3, 0x1, R0, P5 ;  /* 0x0000000103037824 */ /* 0x000fe200028e0600 */
[----:B------:R-:W-:Y:S01]  /*5f10*/  ISETP.GE.U32.AND P1, PT, R2, UR4, PT ;  /* 0x0000000402007c0c */ /* 0x000fe2000bf26070 */
[----:B------:R-:W-:Y:S01]  /*5f20*/  IMAD R13, R11, -0x3, R6 ;  /* 0xfffffffd0b0d7824 */ /* 0x000fe200078e0206 */
[----:B------:R-:W-:Y:S01]  /*5f30*/  LOP3.LUT R12, R12, R5, RZ, 0x3c, !PT ;  /* 0x000000050c0c7212 */ /* 0x000fe200078e3cff */
[----:B------:R-:W-:Y:S01]  /*5f40*/  IMAD.MOV.U32 R6, RZ, RZ, -0x1 ;  /* 0xffffffffff067424 */ /* 0x000fe200078e00ff */
[----:B------:R-:W-:Y:S01]  /*5f50*/  ISETP.GE.U32.AND.EX P1, PT, R3, UR5, PT, P1 ;  /* 0x0000000503007c0c */ /* 0x000fe2000bf26110 */
[----:B------:R-:W-:Y:S01]  /*5f60*/  IMAD.MOV.U32 R5, RZ, RZ, -0x1 ;  /* 0xffffffffff057424 */ /* 0x000fe200078e00ff */
[----:B------:R-:W-:-:S02]  /*5f70*/  @P3 LOP3.LUT R12, R12, 0x1, R11, 0x78, !PT ;  /* 0x000000010c0c3812 */ /* 0x000fc400078e780b */
[----:B0-----:R-:W-:-:S09]  /*5f80*/  PRMT R10, RZ, 0x7610, R10 ;  /* 0x00007610ff0a7816 */ /* 0x001fd2000000000a */
[----:B------:R-:W-:Y:S05]  /*5f90*/  @P1 BRA `(.L_x_119) ;  /* 0x00000004004c1947 */ /* 0x000fea0003800000 */
[----:B------:R-:W0:Y:S01]  /*5fa0*/  S2R R18, SR_CTAID.X ;  /* 0x0000000000127919 */ /* 0x000e220000002500 */
[----:B------:R-:W-:Y:S01]  /*5fb0*/  ULDC.64 UR4, c[0x0][0x628] ;  /* 0x00018a0000047ab9 */ /* 0x000fe20000000a00 */
[----:B------:R-:W1:Y:S01]  /*5fc0*/  LDC R19, c[0x0][0x144] ;  /* 0x00005100ff137b82 */ /* 0x000e620000000800 */
[----:B------:R-:W-:Y:S01]  /*5fd0*/  ISETP.NE.U32.AND P1, PT, RZ, UR4, PT ;  /* 0x00000004ff007c0c */ /* 0x000fe2000bf25070 */
[----:B------:R-:W2:Y:S01]  /*5fe0*/  S2R R6, SR_CTAID.Y ;  /* 0x0000000000067919 */ /* 0x000ea20000002600 */
[----:B------:R-:W-:Y:S01]  /*5ff0*/  ULDC UR7, c[0x0][0x630] ;  /* 0x00018c0000077ab9 */ /* 0x000fe20000000800 */
[----:B------:R-:W-:Y:S01]  /*6000*/  ULDC UR8, c[0x0][0x150] ;  /* 0x0000540000087ab9 */ /* 0x000fe20000000800 */
[----:B------:R-:W-:Y:S01]  /*6010*/  ISETP.NE.AND.EX P1, PT, RZ, UR5, PT, P1 ;  /* 0x00000005ff007c0c */ /* 0x000fe2000bf25310 */
[----:B------:R-:W-:Y:S02]  /*6020*/  IMAD.MOV.U32 R4, RZ, RZ, R2 ;  /* 0x000000ffff047224 */ /* 0x000fe400078e0002 */
[----:B------:R-:W-:Y:S01]  /*6030*/  IMAD.MOV.U32 R5, RZ, RZ, R3 ;  /* 0x000000ffff057224 */ /* 0x000fe200078e0003 */
[----:B0-----:R-:W-:-:S09]  /*6040*/  I2FP.F32.U32 R20, R18 ;  /* 0x0000001200147245 */ /* 0x001fd20000201000 */
[----:B------:R-:W-:Y:S05]  /*6050*/  @!P1 BRA `(.L_x_120) ;  /* 0x0000000000289947 */ /* 0x000fea0003800000 */
[----:B------:R-:W-:Y:S02]  /*6060*/  ULDC UR6, c[0x0][0x634] ;  /* 0x00018d0000067ab9 */ /* 0x000fe40000000800 */
[----:B------:R-:W-:-:S05]  /*6070*/  IADD3 R5, P1, R2, UR6, RZ ;  /* 0x0000000602057c10 */ /* 0x000fca000ff3e0ff */
[----:B------:R-:W-:-:S04]  /*6080*/  IMAD.X R21, RZ, RZ, R3, P1 ;  /* 0x000000ffff157224 */ /* 0x000fc800008e0603 */
[----:B------:R-:W-:-:S04]  /*6090*/  IMAD.WIDE.U32 R10, R21, UR4, RZ ;  /* 0x00000004150a7c25 */ /* 0x000fc8000f8e00ff */
[----:B------:R-:W-:-:S04]  /*60a0*/  IMAD.WIDE.U32 R10, P1, R5, UR5, R10 ;  /* 0x00000005050a7c25 */ /* 0x000fc8000f82000a */
[----:B------:R-:W-:-:S04]  /*60b0*/  IMAD.WIDE.U32 R4, R5, UR4, RZ ;  /* 0x0000000405047c25 */ /* 0x000fc8000f8e00ff */
[----:B------:R-:W-:Y:S01]  /*60c0*/  IMAD.MOV.U32 R4, RZ, RZ, R11 ;  /* 0x000000ffff047224 */ /* 0x000fe200078e000b */
[----:B------:R-:W-:Y:S01]  /*60d0*/  IADD3 RZ, P3, R5, R10, RZ ;  /* 0x0000000a05ff7210 */ /* 0x000fe20007f7e0ff */
[----:B------:R-:W-:-:S04]  /*60e0*/  IMAD.X R5, RZ, RZ, RZ, P1 ;  /* 0x000000ffff057224 */ /* 0x000fc800008e06ff */
[----:B------:R-:W-:-:S08]  /*60f0*/  IMAD.WIDE.U32.X R4, R21, UR5, R4, P3 ;  /* 0x0000000515047c25 */ /* 0x000fd000098e0404 */
.L_x_120:
[----:B------:R-:W-:Y:S01]  /*6100*/  FMUL R20, R20, UR8 ;  /* 0x0000000814147c20 */ /* 0x000fe20008400000 */
[--C-:B------:R-:W-:Y:S01]  /*6110*/  SHF.R.U64 R16, R4, UR7, R5.reuse ;  /* 0x0000000704107c19 */ /* 0x100fe20008001205 */
[----:B------:R-:W-:Y:S01]  /*6120*/  ULDC.64 UR4, c[0x0][0x620] ;  /* 0x0001880000047ab9 */ /* 0x000fe20000000a00 */
[----:B------:R-:W-:Y:S01]  /*6130*/  SHF.R.U32.HI R4, RZ, UR7, R5 ;  /* 0x00000007ff047c19 */ /* 0x000fe20008011605 */
[----:B------:R-:W-:Y:S01]  /*6140*/  ULDC.64 UR6, c[0x0][0x640] ;  /* 0x0001900000067ab9 */ /* 0x000fe20000000a00 */
[----:B------:R-:W-:Y:S01]  /*6150*/  IADD3 R5, P1, RZ, -R16, RZ ;  /* 0x80000010ff057210 */ /* 0x000fe20007f3e0ff */
[----:B------:R-:W0:Y:S01]  /*6160*/  F2I.U32.TRUNC.NTZ R20, R20 ;  /* 0x0000001400147305 */ /* 0x000e22000020f000 */
[----:B------:R-:W3:Y:S03]  /*6170*/  LDC R21, c[0x0][0x148] ;  /* 0x00005200ff157b82 */ /* 0x000ee60000000800 */
[----:B------:R-:W-:Y:S01]  /*6180*/  IMAD.X R4, RZ, RZ, ~R4, P1 ;  /* 0x000000ffff047224 */ /* 0x000fe200008e0e04 */
[----:B------:R-:W-:-:S03]  /*6190*/  ISETP.NE.U32.AND P1, PT, RZ, UR6, PT ;  /* 0x00000006ff007c0c */ /* 0x000fc6000bf25070 */
[----:B------:R-:W-:Y:S01]  /*61a0*/  IMAD R4, R4, UR4, RZ ;  /* 0x0000000404047c24 */ /* 0x000fe2000f8e02ff */
[----:B------:R-:W-:-:S03]  /*61b0*/  ISETP.NE.AND.EX P1, PT, RZ, UR7, PT, P1 ;  /* 0x00000007ff007c0c */ /* 0x000fc6000bf25310 */
[C---:B------:R-:W-:Y:S01]  /*61c0*/  IMAD R11, R5.reuse, UR5, R4 ;  /* 0x00000005050b7c24 */ /* 0x040fe2000f8e0204 */
[----:B------:R-:W-:Y:S01]  /*61d0*/  ULDC UR5, c[0x0][0x154] ;  /* 0x0000550000057ab9 */ /* 0x000fe20000000800 */
[----:B------:R-:W-:Y:S01]  /*61e0*/  IMAD.WIDE.U32 R4, R5, UR4, R2 ;  /* 0x0000000405047c25 */ /* 0x000fe2000f8e0002 */
[----:B------:R-:W-:-:S03]  /*61f0*/  ULDC UR4, c[0x0][0x618] ;  /* 0x0001860000047ab9 */ /* 0x000fc60000000800 */
[----:B0-----:R-:W-:Y:S02]  /*6200*/  IMAD.MOV R10, RZ, RZ, -R20 ;  /* 0x000000ffff0a7224 */ /* 0x001fe400078e0a14 */
[----:B------:R-:W-:Y:S02]  /*6210*/  IMAD.IADD R5, R5, 0x1, R11 ;  /* 0x0000000105057824 */ /* 0x000fe400078e020b */
[----:B-1----:R-:W-:Y:S01]  /*6220*/  IMAD R18, R19, R10, R18 ;  /* 0x0000000a13127224 */ /* 0x002fe200078e0212 */
[----:B--2---:R-:W-:Y:S02]  /*6230*/  I2FP.F32.U32 R10, R6 ;  /* 0x00000006000a7245 */ /* 0x004fe40000201000 */
[--C-:B------:R-:W-:Y:S02]  /*6240*/  SHF.R.U64 R19, R4, UR4, R5.reuse ;  /* 0x0000000404137c19 */ /* 0x100fe40008001205 */
[----:B------:R-:W-:Y:S01]  /*6250*/  SHF.R.U32.HI R4, RZ, UR4, R5 ;  /* 0x00000004ff047c19 */ /* 0x000fe20008011605 */
[----:B------:R-:W-:Y:S01]  /*6260*/  FMUL R10, R10, UR5 ;  /* 0x000000050a0a7c20 */ /* 0x000fe20008400000 */
[----:B------:R-:W-:-:S02]  /*6270*/  ULDC UR4, c[0x0][0x608] ;  /* 0x0001820000047ab9 */ /* 0x000fc40000000800 */
[--C-:B------:R-:W-:Y:S01]  /*6280*/  SHF.R.U64 R22, R19, UR4, R4.reuse ;  /* 0x0000000413167c19 */ /* 0x100fe20008001204 */
[----:B------:R0:W1:Y:S01]  /*6290*/  F2I.U32.TRUNC.NTZ R24, R10 ;  /* 0x0000000a00187305 */ /* 0x000062000020f000 */
[----:B------:R-:W-:Y:S01]  /*62a0*/  SHF.R.U32.HI R5, RZ, UR4, R4 ;  /* 0x00000004ff057c19 */ /* 0x000fe20008011604 */
[----:B------:R-:W-:-:S03]  /*62b0*/  ULDC UR4, c[0x0][0x658] ;  /* 0x0001960000047ab9 */ /* 0x000fc60000000800 */
[--C-:B------:R-:W-:Y:S02]  /*62c0*/  SHF.R.U64 R20, R22, UR4, R5.reuse ;  /* 0x0000000416147c19 */ /* 0x100fe40008001205 */
[----:B------:R-:W-:-:S03]  /*62d0*/  SHF.R.U32.HI R23, RZ, UR4, R5 ;  /* 0x00000004ff177c19 */ /* 0x000fc60008011605 */
[----:B------:R-:W-:Y:S02]  /*62e0*/  IMAD.MOV.U32 R4, RZ, RZ, R20 ;  /* 0x000000ffff047224 */ /* 0x000fe400078e0014 */
[----:B------:R-:W-:Y:S01]  /*62f0*/  IMAD.MOV.U32 R5, RZ, RZ, R23 ;  /* 0x000000ffff057224 */ /* 0x000fe200078e0017 */
[----:B0-----:R-:W-:Y:S06]  /*6300*/  @!P1 BRA `(.L_x_121) ;  /* 0x0000000000289947 */ /* 0x001fec0003800000 */
        /* <DEDUP_REMOVED lines=10> */
.L_x_121:
[----:B------:R-:W-:Y:S01]  /*63b0*/  ULDC UR4, c[0x0][0x648] ;  /* 0x0001920000047ab9 */ /* 0x000fe20000000800 */
[----:B------:R-:W-:Y:S01]  /*63c0*/  LOP3.LUT R22, R22, UR16, RZ, 0xc0, !PT ;  /* 0x0000001016167c12 */ /* 0x000fe2000f8ec0ff */
[----:B-1----:R-:W-:Y:S01]  /*63d0*/  IMAD.MOV R24, RZ, RZ, -R24 ;  /* 0x000000ffff187224 */ /* 0x002fe200078e0a18 */
[----:B------:R-:W-:Y:S01]  /*63e0*/  SHF.R.U64 R5, R4, UR4, R5 ;  /* 0x0000000404057c19 */ /* 0x000fe20008001205 */
[----:B------:R-:W-:Y:S01]  /*63f0*/  ULDC UR4, c[0x0][0x638] ;  /* 0x00018e0000047ab9 */ /* 0x000fe20000000800 */
[----:B------:R-:W-:Y:S01]  /*6400*/  LOP3.LUT R19, R19, UR15, RZ, 0xc0, !PT ;  /* 0x0000000f13137c12 */ /* 0x000fe2000f8ec0ff */
[----:B---3--:R-:W-:Y:S01]  /*6410*/  @P4 IMAD R18, R21, R24, R6 ;  /* 0x0000001815124224 */ /* 0x008fe200078e0206 */
[----:B------:R-:W-:Y:S01]  /*6420*/  ULDC UR5, c[0x0][0x610] ;  /* 0x0001840000057ab9 */ /* 0x000fe20000000800 */
[----:B------:R-:W-:Y:S02]  /*6430*/  IMAD.MOV R11, RZ, RZ, -R5 ;  /* 0x000000ffff0b7224 */ /* 0x000fe400078e0a05 */
[----:B------:R-:W-:-:S02]  /*6440*/  IMAD R5, R5, UR17, R22 ;  /* 0x0000001105057c24 */ /* 0x000fc4000f8e0216 */
[----:B------:R-:W-:Y:S01]  /*6450*/  IMAD R20, R11, UR4, R20 ;  /* 0x000000040b147c24 */ /* 0x000fe2000f8e0214 */
[----:B------:R-:W-:Y:S01]  /*6460*/  ULDC UR4, c[0x0][0x600] ;  /* 0x0001800000047ab9 */ /* 0x000fe20000000800 */
[----:B------:R-:W-:Y:S02]  /*6470*/  IMAD R18, R5, UR5, R18 ;  /* 0x0000000505127c24 */ /* 0x000fe4000f8e0212 */
[----:B------:R-:W-:Y:S02]  /*6480*/  IMAD R5, R20, UR4, R19 ;  /* 0x0000000414057c24 */ /* 0x000fe4000f8e0213 */
[----:B------:R-:W-:-:S03]  /*6490*/  IMAD.MOV.U32 R10, RZ, RZ, 0x1 ;  /* 0x00000001ff0a7424 */ /* 0x000fc600078e00ff */
[----:B------:R-:W-:Y:S02]  /*64a0*/  SEL R4, R5, R18, !P4 ;  /* 0x0000001205047207 */ /* 0x000fe40006000000 */
[----:B------:R-:W-:Y:S01]  /*64b0*/  SEL R6, R18, R5, !P4 ;  /* 0x0000000512067207 */ /* 0x000fe20006000000 */
[----:B------:R-:W-:-:S07]  /*64c0*/  IMAD.MOV.U32 R5, RZ, RZ, R16 ;  /* 0x000000ffff057224 */ /* 0x000fce00078e0010 */
.L_x_119:
[----:B------:R-:W-:Y:S05]  /*64d0*/  BSYNC B1 ;  /* 0x0000000000017941 */ /* 0x000fea0003800000 */
.L_x_118:
[----:B------:R-:W-:-:S13]  /*64e0*/  LOP3.LUT P1, RZ, R10, 0xff, RZ, 0xc0, !PT ;  /* 0x000000ff0aff7812 */ /* 0x000fda000782c0ff */
[----:B------:R-:W-:Y:S05]  /*64f0*/  @P1 BRA `(.L_x_122) ;  /* 0xfffffff400381947 */ /* 0x000fea000383ffff */
[----:B------:R-:W-:Y:S05]  /*6500*/  BSYNC B0 ;  /* 0x0000000000007941 */ /* 0x000fea0003800000 */
.L_x_110:
[----:B------:R-:W-:-:S03]  /*6510*/  UMOV UR4, 0xffffffff ;  /* 0xffffffff00047882 */ /* 0x000fc60000000000 */
[----:B------:R-:W-:Y:S05]  /*6520*/  BRA.DIV UR4, `(.L_x_123) ;  /* 0x0000000604287947 */ /* 0x000fea000b800000 */
[----:B------:R-:W-:-:S13]  /*6530*/  ELECT P0, URZ, PT ;  /* 0x00000000003f782f */ /* 0x000fda0003800000 */
.L_x_138:
[----:B------:R-:W-:Y:S04]  /*6540*/  BSSY B0, `(.L_x_124) ;  /* 0x0000022000007945 */ /* 0x000fe80003800000 */
[----:B------:R-:W-:Y:S05]  /*6550*/  @!P0 BRA `(.L_x_125) ;  /* 0x0000000000808947 */ /* 0x000fea0003800000 */
[----:B------:R-:W-:-:S04]  /*6560*/  LOP3.LUT R7, R7, 0x2, RZ, 0xfc, !PT ;  /* 0x0000000207077812 */ /* 0x000fc800078efcff */
[----:B------:R-:W-:-:S13]  /*6570*/  ISETP.NE.AND P0, PT, R7, 0x3, PT ;  /* 0x000000030700780c */ /* 0x000fda0003f05270 */
[----:B------:R-:W-:Y:S05]  /*6580*/  @!P0 BRA `(.L_x_126) ;  /* 0x0000000000048947 */ /* 0x000fea0003800000 */
[----:B------:R-:W-:Y:S01]  /*6590*/  BPT.TRAP 0x1 ;  /* 0x000000040000795c */ /* 0x000fe20000300000 */
.L_x_126:
[----:B------:R-:W0:Y:S01]  /*65a0*/  S2R R3, SR_CgaCtaId ;  /* 0x0000000000037919 */ /* 0x000e220000008800 */
[----:B------:R-:W-:Y:S02]  /*65b0*/  MOV R0, 0x400 ;  /* 0x0000040000007802 */ /* 0x000fe40000000f00 */
[----:B------:R-:W-:Y:S02]  /*65c0*/  SHF.L.U32 R2, R12, 0x1f, RZ ;  /* 0x0000001f0c027819 */ /* 0x000fe400000006ff */
[----:B0-----:R-:W-:-:S05]  /*65d0*/  LEA R0, R3, R0, 0x18 ;  /* 0x0000000003007211 */ /* 0x001fca00078ec0ff */
[----:B------:R-:W-:-:S04]  /*65e0*/  VIADD R0, R0, 0x18 ;  /* 0x0000001800007836 */ /* 0x000fc80000000000 */
[C---:B------:R-:W-:Y:S02]  /*65f0*/  IMAD R7, R13.reuse, 0x8, R0 ;  /* 0x000000080d077824 */ /* 0x040fe400078e0200 */
[----:B------:R-:W-:Y:S02]  /*6600*/  VIADD R13, R13, 0x1 ;  /* 0x000000010d0d7836 */ /* 0x000fe40000000000 */
[----:B------:R-:W0:Y:S03]  /*6610*/  SYNCS.PHASECHK.TRANS64.TRYWAIT P0, [R7+URZ], R2 ;  /* 0x00000002070075a7 */ /* 0x000e26000800017f */
[----:B------:R-:W-:-:S04]  /*6620*/  ISETP.NE.AND P1, PT, R13, 0x3, PT ;  /* 0x000000030d00780c */ /* 0x000fc80003f25270 */
[----:B------:R-:W-:Y:S02]  /*6630*/  SEL R3, RZ, 0x1, P1 ;  /* 0x00000001ff037807 */ /* 0x000fe40000800000 */
[----:B------:R-:W-:Y:S02]  /*6640*/  SEL R13, R13, RZ, P1 ;  /* 0x000000ff0d0d7207 */ /* 0x000fe40000800000 */
[----:B------:R-:W-:-:S03]  /*6650*/  LOP3.LUT R9, R12, R3, RZ, 0x3c, !PT ;  /* 0x000000030c097212 */ /* 0x000fc600078e3cff */
[----:B------:R-:W-:Y:S01]  /*6660*/  IMAD R6, R13, 0x8, R0 ;  /* 0x000000080d067824 */ /* 0x000fe200078e0200 */
[----:B------:R-:W-:Y:S01]  /*6670*/  SHF.L.U32 R5, R9, 0x1f, RZ ;  /* 0x0000001f09057819 */ /* 0x000fe200000006ff */
[----:B0-----:R-:W-:Y:S06]  /*6680*/  @!P0 BRA `(.L_x_127) ;  /* 0x0000000000f48947 */ /* 0x001fec0003800000 */
.L_x_139:
[----:B------:R-:W1:Y:S01]  /*6690*/  SYNCS.PHASECHK.TRANS64.TRYWAIT P0, [R6+URZ], R5 ;  /* 0x00000005060075a7 */ /* 0x000e62000800017f */
[----:B0-----:R-:W-:-:S05]  /*66a0*/  VIADD R2, R13, 0x1 ;  /* 0x000000010d027836 */ /* 0x001fca0000000000 */
[----:B------:R-:W-:-:S04]  /*66b0*/  ISETP.NE.AND P1, PT, R2, 0x3, PT ;  /* 0x000000030200780c */ /* 0x000fc80003f25270 */
[----:B------:R-:W-:Y:S02]  /*66c0*/  SEL R4, RZ, 0x1, P1 ;  /* 0x00000001ff047807 */ /* 0x000fe40000800000 */
[----:B------:R-:W-:Y:S02]  /*66d0*/  SEL R3, R2, RZ, P1 ;  /* 0x000000ff02037207 */ /* 0x000fe40000800000 */
[----:B------:R-:W-:Y:S01]  /*66e0*/  LOP3.LUT R4, R9, R4, RZ, 0x3c, !PT ;  /* 0x0000000409047212 */ /* 0x000fe200078e3cff */
[----:B-1----:R-:W-:Y:S06]  /*66f0*/  @!P0 BRA `(.L_x_128) ;  /* 0x0000000000ec8947 */ /* 0x002fec0003800000 */
.L_x_140:
[----:B------:R-:W-:Y:S01]  /*6700*/  IMAD R3, R3, 0x8, R0 ;  /* 0x0000000803037824 */ /* 0x000fe200078e0200 */
[----:B------:R-:W-:-:S07]  /*6710*/  SHF.L.U32 R0, R4, 0x1f, RZ ;  /* 0x0000001f04007819 */ /* 0x000fce00000006ff */
.L_x_129:
[----:B-1----:R1:W2:Y:S02]  /*6720*/  SYNCS.PHASECHK.TRANS64.TRYWAIT P0, [R3+URZ], R0 ;  /* 0x00000000030075a7 */ /* 0x0022a4000800017f */
[----:B--2---:R-:W-:Y:S05]  /*6730*/  @!P0 NANOSLEEP.SYNCS 0x989680 ;  /* 0x009896800000895d */ /* 0x004fea0003900000 */
[----:B------:R-:W2:Y:S02]  /*6740*/  @!P0 SYNCS.PHASECHK.TRANS64 P0, [R3+URZ], R0 ;  /* 0x00000000030085a7 */ /* 0x000ea4000800007f */
[----:B--2---:R-:W-:Y:S05]  /*6750*/  @!P0 BRA `(.L_x_129) ;  /* 0xfffffffc00f08947 */ /* 0x004fea000383ffff */
.L_x_125:
[----:B------:R-:W-:Y:S05]  /*6760*/  BSYNC B0 ;  /* 0x0000000000007941 */ /* 0x000fea0003800000 */
.L_x_124:
[----:B------:R-:W-:Y:S05]  /*6770*/  EXIT ;  /* 0x000000000000794d */ /* 0x000fea0003800000 */
.L_x_19:
[----:B0-----:R-:W-:-:S04]  /*6780*/  IMAD.U32 R15, RZ, RZ, UR11 ;  /* 0x0000000bff0f7e24 */ /* 0x001fc8000f8e00ff */
[----:B------:R0:W1:Y:S03]  /*6790*/  SYNCS.PHASECHK.TRANS64.TRYWAIT P1, [R15+URZ+-0x8], R14 ;  /* 0xfffff80e0f0075a7 */ /* 0x000066000802017f */
[----:B-1----:R-:W-:Y:S05]  /*67a0*/  @!P1 NANOSLEEP.SYNCS 0x989680 ;  /* 0x009896800000995d */ /* 0x002fea0003900000 */
[----:B------:R-:W1:Y:S02]  /*67b0*/  @!P1 SYNCS.PHASECHK.TRANS64 P1, [R15+URZ+-0x8], R14 ;  /* 0xfffff80e0f0095a7 */ /* 0x000e64000802007f */
[----:B-1----:R-:W-:Y:S05]  /*67c0*/  @!P1 BRA `(.L_x_19) ;  /* 0xfffffffc00ec9947 */ /* 0x002fea000383ffff */
[----:B------:R-:W-:Y:S05]  /*67d0*/  BRA `(.L_x_130) ;  /* 0xffffffac00a47947 */ /* 0x000fea000383ffff */
.L_x_24:
[----:B-1----:R-:W-:-:S04]  /*67e0*/  IMAD.U32 R15, RZ, RZ, UR6 ;  /* 0x00000006ff0f7e24 */ /* 0x002fc8000f8e00ff */
[----:B------:R1:W3:Y:S03]  /*67f0*/  SYNCS.PHASECHK.TRANS64.TRYWAIT P1, [R15+URZ], R14 ;  /* 0x0000000e0f0075a7 */ /* 0x0002e6000802017f */
[----:B---3--:R-:W-:Y:S05]  /*6800*/  @!P1 NANOSLEEP.SYNCS 0x989680 ;  /* 0x009896800000995d */ /* 0x008fea0003900000 */
[----:B------:R-:W3:Y:S02]  /*6810*/  @!P1 SYNCS.PHASECHK.TRANS64 P1, [R15+URZ], R14 ;  /* 0x0000000e0f0095a7 */ /* 0x000ee4000802007f */
[----:B---3--:R-:W-:Y:S05]  /*6820*/  @!P1 BRA `(.L_x_24) ;  /* 0xfffffffc00ec9947 */ /* 0x008fea000383ffff */
[----:B------:R-:W-:Y:S05]  /*6830*/  BRA `(.L_x_23) ;  /* 0xffffffb000507947 */ /* 0x000fea000383ffff */
.L_x_30:
[----:B-1----:R-:W-:-:S04]  /*6840*/  IMAD.U32 R19, RZ, RZ, UR16 ;  /* 0x00000010ff137e24 */ /* 0x002fc8000f8e00ff */
[----:B------:R1:W3:Y:S03]  /*6850*/  SYNCS.PHASECHK.TRANS64.TRYWAIT P1, [R19+URZ], R18 ;  /* 0x00000012130075a7 */ /* 0x0002e6000802017f */
[----:B---3--:R-:W-:Y:S05]  /*6860*/  @!P1 NANOSLEEP.SYNCS 0x989680 ;  /* 0x009896800000995d */ /* 0x008fea0003900000 */
[----:B------:R-:W3:Y:S02]  /*6870*/  @!P1 SYNCS.PHASECHK.TRANS64 P1, [R19+URZ], R18 ;  /* 0x00000012130095a7 */ /* 0x000ee4000802007f */
[----:B---3--:R-:W-:Y:S05]  /*6880*/  @!P1 BRA `(.L_x_30) ;  /* 0xfffffffc00ec9947 */ /* 0x008fea000383ffff */
[----:B------:R-:W-:Y:S05]  /*6890*/  BRA `(.L_x_29) ;  /* 0xffffffb400d87947 */ /* 0x000fea000383ffff */
.L_x_38:
[----:B01----:R-:W-:-:S04]  /*68a0*/  IMAD.U32 R15, RZ, RZ, UR11 ;  /* 0x0000000bff0f7e24 */ /* 0x003fc8000f8e00ff */
[----:B------:R0:W1:Y:S03]  /*68b0*/  SYNCS.PHASECHK.TRANS64.TRYWAIT P1, [R15+URZ+0x8], R14 ;  /* 0x0000080e0f0075a7 */ /* 0x000066000802017f */
[----:B-1----:R-:W-:Y:S05]  /*68c0*/  @!P1 NANOSLEEP.SYNCS 0x989680 ;  /* 0x009896800000995d */ /* 0x002fea0003900000 */
[----:B------:R-:W1:Y:S02]  /*68d0*/  @!P1 SYNCS.PHASECHK.TRANS64 P1, [R15+URZ+0x8], R14 ;  /* 0x0000080e0f0095a7 */ /* 0x000e64000802007f */
[----:B-1----:R-:W-:Y:S05]  /*68e0*/  @!P1 BRA `(.L_x_38) ;  /* 0xfffffffc00ec9947 */ /* 0x002fea000383ffff */
[----:B------:R-:W-:Y:S05]  /*68f0*/  BRA `(.L_x_131) ;  /* 0xffffffc0004c7947 */ /* 0x000fea000383ffff */
.L_x_111:
[----:B------:R-:W-:Y:S01]  /*6900*/  BSSY B1, `(.L_x_132) ;  /* 0x0000006000017945 */ /* 0x000fe20003800000 */
[----:B------:R-:W-:-:S07]  /*6910*/  IMAD.MOV.U32 R10, RZ, RZ, -0x1 ;  /* 0xffffffffff0a7424 */ /* 0x000fce00078e00ff */
[----:B------:R-:W-:Y:S05]  /*6920*/  WARPSYNC.COLLECTIVE R10, `(.L_x_133) ;  /* 0x000000000a0c7348 */ /* 0x000fea0003c00000 */
[----:B------:R-:W-:Y:S02]  /*6930*/  ELECT P1, UR62, PT ;  /* 0x00000000003e782f */ /* 0x000fe40003820000 */
[----:B------:R-:W-:Y:S01]  /*6940*/  MOV R10, UR62 ;  /* 0x0000003e000a7c02 */ /* 0x000fe20008000f00 */
[----:B------:R-:W-:Y:S10]  /*6950*/  ENDCOLLECTIVE ;  /* 0x000000000000791b */ /* 0x000ff40003800000 */
.L_x_133:
[----:B------:R-:W-:Y:S05]  /*6960*/  BSYNC B1 ;  /* 0x0000000000017941 */ /* 0x000fea0003800000 */
.L_x_132:
[----:B------:R-:W-:Y:S05]  /*6970*/  BRA `(.L_x_134) ;  /* 0xfffffff000247947 */ /* 0x000fea000383ffff */
.L_x_114:
[----:B0-----:R0:W1:Y:S02]  /*6980*/  SYNCS.PHASECHK.TRANS64.TRYWAIT P1, [R19+URZ+0x18], R10 ;  /* 0x0000180a130075a7 */ /* 0x001064000802017f */
[----:B-1----:R-:W-:Y:S05]  /*6990*/  @!P1 NANOSLEEP.SYNCS 0x989680 ;  /* 0x009896800000995d */ /* 0x002fea0003900000 */
[----:B------:R-:W1:Y:S02]  /*69a0*/  @!P1 SYNCS.PHASECHK.TRANS64 P1, [R19+URZ+0x18], R10 ;  /* 0x0000180a130095a7 */ /* 0x000e64000802007f */
[----:B-1----:R-:W-:Y:S05]  /*69b0*/  @!P1 BRA `(.L_x_114) ;  /* 0xfffffffc00f09947 */ /* 0x002fea000383ffff */
[----:B------:R-:W-:Y:S05]  /*69c0*/  BRA `(.L_x_135) ;  /* 0xfffffff000607947 */ /* 0x000fea000383ffff */
.L_x_123:
[----:B------:R-:W-:Y:S01]  /*69d0*/  BSSY B0, `(.L_x_136) ;  /* 0x0000006000007945 */ /* 0x000fe20003800000 */
[----:B------:R-:W-:-:S07]  /*69e0*/  IMAD.MOV.U32 R10, RZ, RZ, -0x1 ;  /* 0xffffffffff0a7424 */ /* 0x000fce00078e00ff */
[----:B------:R-:W-:Y:S05]  /*69f0*/  WARPSYNC.COLLECTIVE R10, `(.L_x_137) ;  /* 0x000000000a0c7348 */ /* 0x000fea0003c00000 */
[----:B------:R-:W-:Y:S02]  /*6a00*/  ELECT P1, UR62, PT ;  /* 0x00000000003e782f */ /* 0x000fe40003820000 */
[----:B------:R-:W-:Y:S01]  /*6a10*/  MOV R10, UR62 ;  /* 0x0000003e000a7c02 */ /* 0x000fe20008000f00 */
[----:B------:R-:W-:Y:S10]  /*6a20*/  ENDCOLLECTIVE ;  /* 0x000000000000791b */ /* 0x000ff40003800000 */
.L_x_137:
[----:B------:R-:W-:Y:S05]  /*6a30*/  BSYNC B0 ;  /* 0x0000000000007941 */ /* 0x000fea0003800000 */
.L_x_136:
[----:B------:R-:W-:Y:S01]  /*6a40*/  PLOP3.LUT P0, PT, P1, PT, PT, 0x80, 0x0 ;  /* 0x000000000000781c */ /* 0x000fe20000f0f070 */
[----:B------:R-:W-:-:S12]  /*6a50*/  BRA `(.L_x_138) ;  /* 0xfffffff800b87947 */ /* 0x000fd8000383ffff */
.L_x_127:
[----:B0-----:R0:W1:Y:S02]  /*6a60*/  SYNCS.PHASECHK.TRANS64.TRYWAIT P0, [R7+URZ], R2 ;  /* 0x00000002070075a7 */ /* 0x001064000800017f */
[----:B-1----:R-:W-:Y:S05]  /*6a70*/  @!P0 NANOSLEEP.SYNCS 0x989680 ;  /* 0x009896800000895d */ /* 0x002fea0003900000 */
[----:B------:R-:W1:Y:S02]  /*6a80*/  @!P0 SYNCS.PHASECHK.TRANS64 P0, [R7+URZ], R2 ;  /* 0x00000002070085a7 */ /* 0x000e64000800007f */
[----:B-1----:R-:W-:Y:S05]  /*6a90*/  @!P0 BRA `(.L_x_127) ;  /* 0xfffffffc00f08947 */ /* 0x002fea000383ffff */
[----:B------:R-:W-:Y:S05]  /*6aa0*/  BRA `(.L_x_139) ;  /* 0xfffffff800f87947 */ /* 0x000fea000383ffff */
.L_x_128:
[----:B0-----:R0:W1:Y:S02]  /*6ab0*/  SYNCS.PHASECHK.TRANS64.TRYWAIT P0, [R6+URZ], R5 ;  /* 0x00000005060075a7 */ /* 0x001064000800017f */
[----:B-1----:R-:W-:Y:S05]  /*6ac0*/  @!P0 NANOSLEEP.SYNCS 0x989680 ;  /* 0x009896800000895d */ /* 0x002fea0003900000 */
[----:B------:R-:W1:Y:S02]  /*6ad0*/  @!P0 SYNCS.PHASECHK.TRANS64 P0, [R6+URZ], R5 ;  /* 0x00000005060085a7 */ /* 0x000e64000800007f */
[----:B-1----:R-:W-:Y:S05]  /*6ae0*/  @!P0 BRA `(.L_x_128) ;  /* 0xfffffffc00f08947 */ /* 0x002fea000383ffff */
[----:B------:R-:W-:Y:S05]  /*6af0*/  BRA `(.L_x_140) ;  /* 0xfffffffc00007947 */ /* 0x000fea000383ffff */
.L_x_141:
[----:B------:R-:W-:-:S00]  /*6b00*/  BRA `(.L_x_141) ;  /* 0xfffffffc00fc7947 */ /* 0x000fc0000383ffff */
[----:B------:R-:W-:-:S00]  /*6b10*/  NOP ;  /* 0x0000000000007918 */ /* 0x000fc00000000000 */
        /* <DEDUP_REMOVED lines=14> */
.L_x_142:


//--------------------- .nv.shared._ZN7cutlass13device_kernelINS_4gemm6kernel13GemmUniversalIN4cute5tupleIJiiiiEEENS1_10collective13CollectiveMmaINS1_37MainloopSm90TmaGmmaWarpSpecializedFP8ILi3ENS5_IJNS4_1CILi1EEENSA_ILi2EEESB_EEENS1_32KernelTmaWarpSpecializedPingpongEEENS5_IJNSA_ILi64EEESG_NSA_ILi128EEEEEENS_12float_e5m2_tENS5_IJlSB_lEEESJ_SK_NS4_8TiledMMAINS4_8MMA_AtomIJNS4_4SM904GMMA30MMA_64x64x32_F32E5M2E5M2_SS_TNILNSO_7ScaleInE1ELSQ_1EEEEEENS4_6LayoutINS5_IJSB_SB_SB_EEENS5_IJNSA_ILi0EEESV_SV_EEEEENS5_IJNS4_10UnderscoreESY_SY_EEEEENS4_23SM90_TMA_LOAD_MULTICASTENS4_14ComposedLayoutINS4_7SwizzleILi3ELi4ELi3EEENS4_18smem_ptr_flag_bitsILi8EEENST_INS5_IJNSA_ILi8EEESH_EEENS5_IJSH_SB_EEEEEEEvNS4_8identityENS4_13SM90_TMA_LOADES1B_vS1C_EENS_8epilogue10collective6detail29Sm90TmaWarpSpecializedAdapterINS1G_15DefaultEpilogueISJ_SK_SK_NS1F_6thread17LinearCombinationISJ_Li1EffLNS1K_9ScaleType4KindE0ELNS_15FloatRoundStyleE2ESJ_EENS1_15EpilogueDefaultEEEEEvvEEEEvNT_6ParamsE --------------------------
	.section	.nv.shared._ZN7cutlass13device_kernelINS_4gemm6kernel13GemmUniversalIN4cute5tupleIJiiiiEEENS1_10collective13CollectiveMmaINS1_37MainloopSm90TmaGmmaWarpSpecializedFP8ILi3ENS5_IJNS4_1CILi1EEENSA_ILi2EEESB_EEENS1_32KernelTmaWarpSpecializedPingpongEEENS5_IJNSA_ILi64EEESG_NSA_ILi128EEEEEENS_12float_e5m2_tENS5_IJlSB_lEEESJ_SK_NS4_8TiledMMAINS4_8MMA_AtomIJNS4_4SM904GMMA30MMA_64x64x32_F32E5M2E5M2_SS_TNILNSO_7ScaleInE1ELSQ_1EEEEEENS4_6LayoutINS5_IJSB_SB_SB_EEENS5_IJNSA_ILi0EEESV_SV_EEEEENS5_IJNS4_10UnderscoreESY_SY_EEEEENS4_23SM90_TMA_LOAD_MULTICASTENS4_14ComposedLayoutINS4_7SwizzleILi3ELi4ELi3EEENS4_18smem_ptr_flag_bitsILi8EEENST_INS5_IJNSA_ILi8EEESH_EEENS5_IJSH_SB_EEEEEEEvNS4_8identityENS4_13SM90_TMA_LOADES1B_vS1C_EENS_8epilogue10collective6detail29Sm90TmaWarpSpecializedAdapterINS1G_15DefaultEpilogueISJ_SK_SK_NS1F_6thread17LinearCombinationISJ_Li1EffLNS1K_9ScaleType4KindE0ELNS_15FloatRoundStyleE2ESJ_EENS1_15EpilogueDefaultEEEEEvvEEEEvNT_6ParamsE,"aw",@nobits
	.sectionflags	@""
	.align	16
	.zero		1024


//--------------------- .nv.shared.reserved.0     --------------------------
	.section	.nv.shared.reserved.0,"aw",@nobits
	.weak		__nv_reservedSMEM_offset_0_alias
	.size		__nv_reservedSMEM_offset_0_alias, 0, 0
	.other		__nv_reservedSMEM_offset_0_alias,@"STO_CUDA_RESERVED_SHARED STV_DEFAULT"
__nv_reservedSMEM_offset_0_alias:
	.zero		0


//--------------------- .nv.global                --------------------------
	.section	.nv.global,"aw",@nobits
.nv.global:
	.type		_ZN39_INTERNAL_1ecd6a41_4_k_cu_110c427c_44624cute1_E,@object
	.size		_ZN39_INTERNAL_1ecd6a41_4_k_cu_110c427c_44624cute1_E,(_ZN39_INTERNAL_1ecd6a41_4_k_cu_110c427c_44624cuda3std3__45__cpo6cbeginE - _ZN39_INTERNAL_1ecd6a41_4_k_cu_110c427c_44624cute1_E)
_ZN39_INTERNAL_1ecd6a41_4_k_cu_110c427c_44624cute1_E:
	.zero		1
	.type		_ZN39_INTERNAL_1ecd6a41_4_k_cu_110c427c_44624cuda3std3__45__cpo6cbeginE,@object
	.size		_ZN39_INTERNAL_1ecd6a41_4_k_cu_110c427c_44624cuda3std3__45__cpo6cbeginE,(_ZN39_INTERNAL_1ecd6a41_4_k_cu_110c427c_44624cuda3std3__48in_placeE - _ZN39_INTERNAL_1ecd6a41_4_k_cu_110c427c_44624cuda3std3__45__cpo6cbeginE)
_ZN39_INTERNAL_1ecd6a41_4_k_cu_110c427c_44624cuda3std3__45__cpo6cbeginE:
	.zero		1
	.type		_ZN39_INTERNAL_1ecd6a41_4_k_cu_110c427c_44624cuda3std3__48in_placeE,@object
	.size		_ZN39_INTERNAL_1ecd6a41_4_k_cu_110c427c_44624cuda3std3__48in_placeE,(_ZN39_INTERNAL_1ecd6a41_4_k_cu_110c427c_44624cuda3std6ranges3__45__cpo9iter_moveE - _ZN39_INTERNAL_1ecd6a41_4_k_cu_110c427c_44624cuda3std3__48in_placeE)
_ZN39_INTERNAL_1ecd6a41_4_k_cu_110c427c_44624cuda3std3__48in_placeE:
	.zero		1
	.type		_ZN39_INTERNAL_1ecd6a41_4_k_cu_110c427c_44624cuda3std6ranges3__45__cpo9iter_moveE,@object
	.size		_ZN39_INTERNAL_1ecd6a41_4_k_cu_110c427c_44624cuda3std6ranges3__45__cpo9iter_moveE,(_ZN39_INTERNAL_1ecd6a41_4_k_cu_110c427c_44624cuda3std3__45__cpo5beginE - _ZN39_INTERNAL_1ecd6a41_4_k_cu_110c427c_44624cuda3std6ranges3__45__cpo9iter_moveE)
_ZN39_INTERNAL_1ecd6a41_4_k_cu_110c427c_44624cuda3std6ranges3__45__cpo9iter_moveE:
	.zero		1
	.type		_ZN39_INTERNAL_1ecd6a41_4_k_cu_110c427c_44624cuda3std3__45__cpo5beginE,@object
	.size		_ZN39_INTERNAL_1ecd6a41_4_k_cu_110c427c_44624cuda3std3__45__cpo5beginE,(_ZN39_INTERNAL_1ecd6a41_4_k_cu_110c427c_44624cuda3std3__441_GLOBAL__N__1ecd6a41_4_k_cu_110c427c_44626ignoreE - _ZN39_INTERNAL_1ecd6a41_4_k_cu_110c427c_44624cuda3std3__45__cpo5beginE)
_ZN39_INTERNAL_1ecd6a41_4_k_cu_110c427c_44624cuda3std3__45__cpo5beginE:
	.zero		1
	.type		_ZN39_INTERNAL_1ecd6a41_4_k_cu_110c427c_44624cuda3std3__441_GLOBAL__N__1ecd6a41_4_k_cu_110c427c_44626ignoreE,@object
	.size		_ZN39_INTERNAL_1ecd6a41_4_k_cu_110c427c_44624cuda3std3__441_GLOBAL__N__1ecd6a41_4_k_cu_110c427c_44626ignoreE,(_ZN39_INTERNAL_1ecd6a41_4_k_cu_110c427c_44624cute7productE - _ZN39_INTERNAL_1ecd6a41_4_k_cu_110c427c_44624cuda3std3__441_GLOBAL__N__1ecd6a41_4_k_cu_110c427c_44626ignoreE)
_ZN39_INTERNAL_1ecd6a41_4_k_cu_110c427c_44624cuda3std3__441_GLOBAL__N__1ecd6a41_4_k_cu_110c427c_44626ignoreE:
	.zero		1
	.type		_ZN39_INTERNAL_1ecd6a41_4_k_cu_110c427c_44624cute7productE,@object
	.size		_ZN39_INTERNAL_1ecd6a41_4_k_cu_110c427c_44624cute7productE,(_ZN39_INTERNAL_1ecd6a41_4_k_cu_110c427c_44624cuda3std3__45__cpo3endE - _ZN39_INTERNAL_1ecd6a41_4_k_cu_110c427c_44624cute7productE)
_ZN39_INTERNAL_1ecd6a41_4_k_cu_110c427c_44624cute7productE:
	.zero		1
	.type		_ZN39_INTERNAL_1ecd6a41_4_k_cu_110c427c_44624cuda3std3__45__cpo3endE,@object
	.size		_ZN39_INTERNAL_1ecd6a41_4_k_cu_110c427c_44624cuda3std3__45__cpo3endE,(_ZN39_INTERNAL_1ecd6a41_4_k_cu_110c427c_44624cuda3std3__419piecewise_constructE - _ZN39_INTERNAL_1ecd6a41_4_k_cu_110c427c_44624cuda3std3__45__cpo3endE)
_ZN39_INTERNAL_1ecd6a41_4_k_cu_110c427c_44624cuda3std3__45__cpo3endE:
	.zero		1
	.type		_ZN39_INTERNAL_1ecd6a41_4_k_cu_110c427c_44624cuda3std3__419piecewise_constructE,@object
	.size		_ZN39_INTERNAL_1ecd6a41_4_k_cu_110c427c_44624cuda3std3__419piecewise_constructE,(_ZN39_INTERNAL_1ecd6a41_4_k_cu_110c427c_44624cuda3std3__45__cpo4cendE - _ZN39_INTERNAL_1ecd6a41_4_k_cu_110c427c_44624cuda3std3__419piecewise_constructE)
_ZN39_INTERNAL_1ecd6a41_4_k_cu_110c427c_44624cuda3std3__419piecewise_constructE:
	.zero		1
	.type		_ZN39_INTERNAL_1ecd6a41_4_k_cu_110c427c_44624cuda3std3__45__cpo4cendE,@object
	.size		_ZN39_INTERNAL_1ecd6a41_4_k_cu_110c427c_44624cuda3std3__45__cpo4cendE,(_ZN39_INTERNAL_1ecd6a41_4_k_cu_110c427c_44624cuda3std6ranges3__45__cpo4swapE - _ZN39_INTERNAL_1ecd6a41_4_k_cu_110c427c_44624cuda3std3__45__cpo4cendE)
_ZN39_INTERNAL_1ecd6a41_4_k_cu_110c427c_44624cuda3std3__45__cpo4cendE:
	.zero		1
	.type		_ZN39_INTERNAL_1ecd6a41_4_k_cu_110c427c_44624cuda3std6ranges3__45__cpo4swapE,@object
	.size		_ZN39_INTERNAL_1ecd6a41_4_k_cu_110c427c_44624cuda3std6ranges3__45__cpo4swapE,(.L_7 - _ZN39_INTERNAL_1ecd6a41_4_k_cu_110c427c_44624cuda3std6ranges3__45__cpo4swapE)
_ZN39_INTERNAL_1ecd6a41_4_k_cu_110c427c_44624cuda3std6ranges3__45__cpo4swapE:
	.zero		1
.L_7:


//--------------------- .nv.constant0._ZN7cutlass13device_kernelINS_4gemm6kernel13GemmUniversalIN4cute5tupleIJiiiiEEENS1_10collective13CollectiveMmaINS1_37MainloopSm90TmaGmmaWarpSpecializedFP8ILi3ENS5_IJNS4_1CILi1EEENSA_ILi2EEESB_EEENS1_32KernelTmaWarpSpecializedPingpongEEENS5_IJNSA_ILi64EEESG_NSA_ILi128EEEEEENS_12float_e5m2_tENS5_IJlSB_lEEESJ_SK_NS4_8TiledMMAINS4_8MMA_AtomIJNS4_4SM904GMMA30MMA_64x64x32_F32E5M2E5M2_SS_TNILNSO_7ScaleInE1ELSQ_1EEEEEENS4_6LayoutINS5_IJSB_SB_SB_EEENS5_IJNSA_ILi0EEESV_SV_EEEEENS5_IJNS4_10UnderscoreESY_SY_EEEEENS4_23SM90_TMA_LOAD_MULTICASTENS4_14ComposedLayoutINS4_7SwizzleILi3ELi4ELi3EEENS4_18smem_ptr_flag_bitsILi8EEENST_INS5_IJNSA_ILi8EEESH_EEENS5_IJSH_SB_EEEEEEEvNS4_8identityENS4_13SM90_TMA_LOADES1B_vS1C_EENS_8epilogue10collective6detail29Sm90TmaWarpSpecializedAdapterINS1G_15DefaultEpilogueISJ_SK_SK_NS1F_6thread17LinearCombinationISJ_Li1EffLNS1K_9ScaleType4KindE0ELNS_15FloatRoundStyleE2ESJ_EENS1_15EpilogueDefaultEEEEEvvEEEEvNT_6ParamsE --------------------------
	.section	.nv.constant0._ZN7cutlass13device_kernelINS_4gemm6kernel13GemmUniversalIN4cute5tupleIJiiiiEEENS1_10collective13CollectiveMmaINS1_37MainloopSm90TmaGmmaWarpSpecializedFP8ILi3ENS5_IJNS4_1CILi1EEENSA_ILi2EEESB_EEENS1_32KernelTmaWarpSpecializedPingpongEEENS5_IJNSA_ILi64EEESG_NSA_ILi128EEEEEENS_12float_e5m2_tENS5_IJlSB_lEEESJ_SK_NS4_8TiledMMAINS4_8MMA_AtomIJNS4_4SM904GMMA30MMA_64x64x32_F32E5M2E5M2_SS_TNILNSO_7ScaleInE1ELSQ_1EEEEEENS4_6LayoutINS5_IJSB_SB_SB_EEENS5_IJNSA_ILi0EEESV_SV_EEEEENS5_IJNS4_10UnderscoreESY_SY_EEEEENS4_23SM90_TMA_LOAD_MULTICASTENS4_14ComposedLayoutINS4_7SwizzleILi3ELi4ELi3EEENS4_18smem_ptr_flag_bitsILi8EEENST_INS5_IJNSA_ILi8EEESH_EEENS5_IJSH_SB_EEEEEEEvNS4_8identityENS4_13SM90_TMA_LOADES1B_vS1C_EENS_8epilogue10collective6detail29Sm90TmaWarpSpecializedAdapterINS1G_15DefaultEpilogueISJ_SK_SK_NS1F_6thread17LinearCombinationISJ_Li1EffLNS1K_9ScaleType4KindE0ELNS_15FloatRoundStyleE2ESJ_EENS1_15EpilogueDefaultEEEEEvvEEEEvNT_6ParamsE,"a",@progbits
	.sectionflags	@""
	.align	4
.nv.constant0._ZN7cutlass13device_kernelINS_4gemm6kernel13GemmUniversalIN4cute5tupleIJiiiiEEENS1_10collective13CollectiveMmaINS1_37MainloopSm90TmaGmmaWarpSpecializedFP8ILi3ENS5_IJNS4_1CILi1EEENSA_ILi2EEESB_EEENS1_32KernelTmaWarpSpecializedPingpongEEENS5_IJNSA_ILi64EEESG_NSA_ILi128EEEEEENS_12float_e5m2_tENS5_IJlSB_lEEESJ_SK_NS4_8TiledMMAINS4_8MMA_AtomIJNS4_4SM904GMMA30MMA_64x64x32_F32E5M2E5M2_SS_TNILNSO_7ScaleInE1ELSQ_1EEEEEENS4_6LayoutINS5_IJSB_SB_SB_EEENS5_IJNSA_ILi0EEESV_SV_EEEEENS5_IJNS4_10UnderscoreESY_SY_EEEEENS4_23SM90_TMA_LOAD_MULTICASTENS4_14ComposedLayoutINS4_7SwizzleILi3ELi4ELi3EEENS4_18smem_ptr_flag_bitsILi8EEENST_INS5_IJNSA_ILi8EEESH_EEENS5_IJSH_SB_EEEEEEEvNS4_8identityENS4_13SM90_TMA_LOADES1B_vS1C_EENS_8epilogue10collective6detail29Sm90TmaWarpSpecializedAdapterINS1G_15DefaultEpilogueISJ_SK_SK_NS1F_6thread17LinearCombinationISJ_Li1EffLNS1K_9ScaleType4KindE0ELNS_15FloatRoundStyleE2ESJ_EENS1_15EpilogueDefaultEEEEEvvEEEEvNT_6ParamsE:
	.zero		1664


//--------------------- SYMBOLS --------------------------

	.type		.nv.reservedSmem.offset0,@object
	.size		.nv.reservedSmem.offset0,0x4
